//
// Generated by NVIDIA NVVM Compiler
//
// Compiler Build ID: CL-36424714
// Cuda compilation tools, release 13.0, V13.0.88
// Based on NVVM 20.0.0
//

.version 9.0
.target sm_100
.address_size 64

	// .globl	_Z19mm_gpu_kernel_basicPdS_S_i

.visible .entry _Z19mm_gpu_kernel_basicPdS_S_i(
	.param .u64 .ptr .align 1 _Z19mm_gpu_kernel_basicPdS_S_i_param_0,
	.param .u64 .ptr .align 1 _Z19mm_gpu_kernel_basicPdS_S_i_param_1,
	.param .u64 .ptr .align 1 _Z19mm_gpu_kernel_basicPdS_S_i_param_2,
	.param .u32 _Z19mm_gpu_kernel_basicPdS_S_i_param_3
)
{
	.reg .pred 	%p<10>;
	.reg .b32 	%r<79>;
	.reg .b64 	%rd<58>;
	.reg .b64 	%fd<67>;

	ld.param.u64 	%rd4, [_Z19mm_gpu_kernel_basicPdS_S_i_param_0];
	ld.param.u64 	%rd5, [_Z19mm_gpu_kernel_basicPdS_S_i_param_1];
	ld.param.u32 	%r50, [_Z19mm_gpu_kernel_basicPdS_S_i_param_3];
	cvta.to.global.u64 	%rd1, %rd5;
	cvta.to.global.u64 	%rd2, %rd4;
	mov.u32 	%r1, %ctaid.x;
	setp.ge.s32 	%p1, %r1, %r50;
	@%p1 bra 	$L__BB0_14;
	mul.lo.s32 	%r2, %r50, %r1;
	add.s32 	%r3, %r50, -1;
	and.b32  	%r4, %r50, 7;
	and.b32  	%r5, %r50, 3;
	and.b32  	%r6, %r50, -8;
	and.b32  	%r7, %r50, 1;
	neg.s32 	%r8, %r6;
	shl.b32 	%r9, %r50, 3;
	shl.b32 	%r10, %r50, 1;
	mul.lo.s32 	%r11, %r50, 3;
	shl.b32 	%r12, %r50, 2;
	mul.lo.s32 	%r13, %r50, 5;
	mul.lo.s32 	%r14, %r50, 6;
	mul.lo.s32 	%r15, %r50, 7;
	mov.b32 	%r65, 0;
	cvt.u64.u32 	%rd43, %r2;
$L__BB0_2:
	setp.lt.u32 	%p2, %r3, 7;
	mov.f64 	%fd66, 0d0000000000000000;
	mov.b32 	%r77, 0;
	@%p2 bra 	$L__BB0_5;
	add.s32 	%r74, %r50, %r65;
	add.s32 	%r73, %r10, %r65;
	add.s32 	%r72, %r11, %r65;
	add.s32 	%r71, %r12, %r65;
	add.s32 	%r70, %r13, %r65;
	add.s32 	%r69, %r14, %r65;
	add.s32 	%r68, %r15, %r65;
	mov.f64 	%fd66, 0d0000000000000000;
	mov.u32 	%r66, %r2;
	mov.u32 	%r67, %r65;
	mov.u32 	%r75, %r8;
$L__BB0_4:
	.pragma "nounroll";
	mul.wide.u32 	%rd6, %r66, 8;
	add.s64 	%rd7, %rd2, %rd6;
	ld.global.f64 	%fd16, [%rd7];
	mul.wide.u32 	%rd8, %r67, 8;
	add.s64 	%rd9, %rd1, %rd8;
	ld.global.f64 	%fd17, [%rd9];
	fma.rn.f64 	%fd18, %fd16, %fd17, %fd66;
	ld.global.f64 	%fd19, [%rd7+8];
	mul.wide.u32 	%rd10, %r74, 8;
	add.s64 	%rd11, %rd1, %rd10;
	ld.global.f64 	%fd20, [%rd11];
	fma.rn.f64 	%fd21, %fd19, %fd20, %fd18;
	ld.global.f64 	%fd22, [%rd7+16];
	mul.wide.u32 	%rd12, %r73, 8;
	add.s64 	%rd13, %rd1, %rd12;
	ld.global.f64 	%fd23, [%rd13];
	fma.rn.f64 	%fd24, %fd22, %fd23, %fd21;
	ld.global.f64 	%fd25, [%rd7+24];
	mul.wide.u32 	%rd14, %r72, 8;
	add.s64 	%rd15, %rd1, %rd14;
	ld.global.f64 	%fd26, [%rd15];
	fma.rn.f64 	%fd27, %fd25, %fd26, %fd24;
	ld.global.f64 	%fd28, [%rd7+32];
	mul.wide.u32 	%rd16, %r71, 8;
	add.s64 	%rd17, %rd1, %rd16;
	ld.global.f64 	%fd29, [%rd17];
	fma.rn.f64 	%fd30, %fd28, %fd29, %fd27;
	ld.global.f64 	%fd31, [%rd7+40];
	mul.wide.u32 	%rd18, %r70, 8;
	add.s64 	%rd19, %rd1, %rd18;
	ld.global.f64 	%fd32, [%rd19];
	fma.rn.f64 	%fd33, %fd31, %fd32, %fd30;
	ld.global.f64 	%fd34, [%rd7+48];
	mul.wide.u32 	%rd20, %r69, 8;
	add.s64 	%rd21, %rd1, %rd20;
	ld.global.f64 	%fd35, [%rd21];
	fma.rn.f64 	%fd36, %fd34, %fd35, %fd33;
	ld.global.f64 	%fd37, [%rd7+56];
	mul.wide.u32 	%rd22, %r68, 8;
	add.s64 	%rd23, %rd1, %rd22;
	ld.global.f64 	%fd38, [%rd23];
	fma.rn.f64 	%fd66, %fd37, %fd38, %fd36;
	add.s32 	%r75, %r75, 8;
	add.s32 	%r74, %r74, %r9;
	add.s32 	%r73, %r73, %r9;
	add.s32 	%r72, %r72, %r9;
	add.s32 	%r71, %r71, %r9;
	add.s32 	%r70, %r70, %r9;
	add.s32 	%r69, %r69, %r9;
	add.s32 	%r68, %r68, %r9;
	add.s32 	%r67, %r67, %r9;
	add.s32 	%r66, %r66, 8;
	setp.ne.s32 	%p3, %r75, 0;
	mov.u32 	%r77, %r6;
	@%p3 bra 	$L__BB0_4;
$L__BB0_5:
	setp.eq.s32 	%p4, %r4, 0;
	@%p4 bra 	$L__BB0_13;
	add.s32 	%r53, %r4, -1;
	setp.lt.u32 	%p5, %r53, 3;
	@%p5 bra 	$L__BB0_8;
	add.s32 	%r54, %r77, %r2;
	mul.wide.u32 	%rd24, %r54, 8;
	add.s64 	%rd25, %rd2, %rd24;
	ld.global.f64 	%fd40, [%rd25];
	mad.lo.s32 	%r55, %r77, %r50, %r65;
	mul.wide.u32 	%rd26, %r55, 8;
	add.s64 	%rd27, %rd1, %rd26;
	ld.global.f64 	%fd41, [%rd27];
	fma.rn.f64 	%fd42, %fd40, %fd41, %fd66;
	cvt.u64.u32 	%rd29, %r77;
	add.s64 	%rd30, %rd29, %rd43;
	shl.b64 	%rd31, %rd30, 3;
	add.s64 	%rd32, %rd2, %rd31;
	ld.global.f64 	%fd43, [%rd32+8];
	add.s32 	%r56, %r55, %r50;
	mul.wide.u32 	%rd33, %r56, 8;
	add.s64 	%rd34, %rd1, %rd33;
	ld.global.f64 	%fd44, [%rd34];
	fma.rn.f64 	%fd45, %fd43, %fd44, %fd42;
	ld.global.f64 	%fd46, [%rd32+16];
	add.s32 	%r57, %r56, %r50;
	mul.wide.u32 	%rd35, %r57, 8;
	add.s64 	%rd36, %rd1, %rd35;
	ld.global.f64 	%fd47, [%rd36];
	fma.rn.f64 	%fd48, %fd46, %fd47, %fd45;
	ld.global.f64 	%fd49, [%rd32+24];
	add.s32 	%r58, %r57, %r50;
	mul.wide.u32 	%rd37, %r58, 8;
	add.s64 	%rd38, %rd1, %rd37;
	ld.global.f64 	%fd50, [%rd38];
	fma.rn.f64 	%fd66, %fd49, %fd50, %fd48;
	add.s32 	%r77, %r77, 4;
$L__BB0_8:
	setp.eq.s32 	%p6, %r5, 0;
	@%p6 bra 	$L__BB0_13;
	setp.eq.s32 	%p7, %r5, 1;
	@%p7 bra 	$L__BB0_11;
	add.s32 	%r59, %r77, %r2;
	mul.wide.u32 	%rd39, %r59, 8;
	add.s64 	%rd40, %rd2, %rd39;
	ld.global.f64 	%fd52, [%rd40];
	mad.lo.s32 	%r60, %r77, %r50, %r65;
	mul.wide.u32 	%rd41, %r60, 8;
	add.s64 	%rd42, %rd1, %rd41;
	ld.global.f64 	%fd53, [%rd42];
	fma.rn.f64 	%fd54, %fd52, %fd53, %fd66;
	cvt.u64.u32 	%rd44, %r77;
	add.s64 	%rd45, %rd44, %rd43;
	shl.b64 	%rd46, %rd45, 3;
	add.s64 	%rd47, %rd2, %rd46;
	ld.global.f64 	%fd55, [%rd47+8];
	add.s32 	%r61, %r60, %r50;
	mul.wide.u32 	%rd48, %r61, 8;
	add.s64 	%rd49, %rd1, %rd48;
	ld.global.f64 	%fd56, [%rd49];
	fma.rn.f64 	%fd66, %fd55, %fd56, %fd54;
	add.s32 	%r77, %r77, 2;
$L__BB0_11:
	setp.eq.s32 	%p8, %r7, 0;
	@%p8 bra 	$L__BB0_13;
	add.s32 	%r62, %r77, %r2;
	mul.wide.u32 	%rd50, %r62, 8;
	add.s64 	%rd51, %rd2, %rd50;
	ld.global.f64 	%fd57, [%rd51];
	mad.lo.s32 	%r63, %r77, %r50, %r65;
	mul.wide.u32 	%rd52, %r63, 8;
	add.s64 	%rd53, %rd1, %rd52;
	ld.global.f64 	%fd58, [%rd53];
	fma.rn.f64 	%fd66, %fd57, %fd58, %fd66;
$L__BB0_13:
	ld.param.u64 	%rd57, [_Z19mm_gpu_kernel_basicPdS_S_i_param_2];
	add.s32 	%r64, %r65, %r2;
	cvta.to.global.u64 	%rd54, %rd57;
	mul.wide.s32 	%rd55, %r64, 8;
	add.s64 	%rd56, %rd54, %rd55;
	st.global.f64 	[%rd56], %fd66;
	add.s32 	%r65, %r65, 1;
	setp.ne.s32 	%p9, %r65, %r50;
	@%p9 bra 	$L__BB0_2;
$L__BB0_14:
	ret;

}
	// .globl	_Z22mm_gpu_kernel_parallelPdS_S_i
.visible .entry _Z22mm_gpu_kernel_parallelPdS_S_i(
	.param .u64 .ptr .align 1 _Z22mm_gpu_kernel_parallelPdS_S_i_param_0,
	.param .u64 .ptr .align 1 _Z22mm_gpu_kernel_parallelPdS_S_i_param_1,
	.param .u64 .ptr .align 1 _Z22mm_gpu_kernel_parallelPdS_S_i_param_2,
	.param .u32 _Z22mm_gpu_kernel_parallelPdS_S_i_param_3
)
{
	.reg .pred 	%p<10>;
	.reg .b32 	%r<38>;
	.reg .b64 	%rd<39>;
	.reg .b64 	%fd<67>;

	ld.param.u64 	%rd4, [_Z22mm_gpu_kernel_parallelPdS_S_i_param_0];
	ld.param.u64 	%rd5, [_Z22mm_gpu_kernel_parallelPdS_S_i_param_1];
	ld.param.u64 	%rd3, [_Z22mm_gpu_kernel_parallelPdS_S_i_param_2];
	ld.param.u32 	%r20, [_Z22mm_gpu_kernel_parallelPdS_S_i_param_3];
	cvta.to.global.u64 	%rd1, %rd5;
	cvta.to.global.u64 	%rd2, %rd4;
	mov.u32 	%r1, %ctaid.x;
	mov.u32 	%r2, %tid.x;
	max.s32 	%r21, %r1, %r2;
	setp.ge.s32 	%p1, %r21, %r20;
	@%p1 bra 	$L__BB1_13;
	mul.lo.s32 	%r3, %r20, %r1;
	add.s32 	%r23, %r20, -1;
	and.b32  	%r4, %r20, 7;
	setp.lt.u32 	%p2, %r23, 7;
	mov.f64 	%fd66, 0d0000000000000000;
	mov.b32 	%r36, 0;
	@%p2 bra 	$L__BB1_4;
	and.b32  	%r36, %r20, -8;
	neg.s32 	%r34, %r36;
	shl.b32 	%r7, %r20, 3;
	mov.f64 	%fd66, 0d0000000000000000;
	mul.wide.s32 	%rd10, %r20, 8;
	mov.u32 	%r32, %r3;
	mov.u32 	%r33, %r2;
$L__BB1_3:
	.pragma "nounroll";
	mul.wide.s32 	%rd6, %r32, 8;
	add.s64 	%rd7, %rd2, %rd6;
	ld.global.f64 	%fd16, [%rd7];
	mul.wide.s32 	%rd8, %r33, 8;
	add.s64 	%rd9, %rd1, %rd8;
	ld.global.f64 	%fd17, [%rd9];
	fma.rn.f64 	%fd18, %fd16, %fd17, %fd66;
	ld.global.f64 	%fd19, [%rd7+8];
	add.s64 	%rd11, %rd9, %rd10;
	ld.global.f64 	%fd20, [%rd11];
	fma.rn.f64 	%fd21, %fd19, %fd20, %fd18;
	ld.global.f64 	%fd22, [%rd7+16];
	add.s64 	%rd12, %rd11, %rd10;
	ld.global.f64 	%fd23, [%rd12];
	fma.rn.f64 	%fd24, %fd22, %fd23, %fd21;
	ld.global.f64 	%fd25, [%rd7+24];
	add.s64 	%rd13, %rd12, %rd10;
	ld.global.f64 	%fd26, [%rd13];
	fma.rn.f64 	%fd27, %fd25, %fd26, %fd24;
	ld.global.f64 	%fd28, [%rd7+32];
	add.s64 	%rd14, %rd13, %rd10;
	ld.global.f64 	%fd29, [%rd14];
	fma.rn.f64 	%fd30, %fd28, %fd29, %fd27;
	ld.global.f64 	%fd31, [%rd7+40];
	add.s64 	%rd15, %rd14, %rd10;
	ld.global.f64 	%fd32, [%rd15];
	fma.rn.f64 	%fd33, %fd31, %fd32, %fd30;
	ld.global.f64 	%fd34, [%rd7+48];
	add.s64 	%rd16, %rd15, %rd10;
	ld.global.f64 	%fd35, [%rd16];
	fma.rn.f64 	%fd36, %fd34, %fd35, %fd33;
	ld.global.f64 	%fd37, [%rd7+56];
	add.s64 	%rd17, %rd16, %rd10;
	ld.global.f64 	%fd38, [%rd17];
	fma.rn.f64 	%fd66, %fd37, %fd38, %fd36;
	add.s32 	%r34, %r34, 8;
	add.s32 	%r33, %r33, %r7;
	add.s32 	%r32, %r32, 8;
	setp.ne.s32 	%p3, %r34, 0;
	@%p3 bra 	$L__BB1_3;
$L__BB1_4:
	setp.eq.s32 	%p4, %r4, 0;
	@%p4 bra 	$L__BB1_12;
	and.b32  	%r15, %r20, 3;
	setp.lt.u32 	%p5, %r4, 4;
	@%p5 bra 	$L__BB1_7;
	add.s32 	%r24, %r36, %r3;
	mul.wide.s32 	%rd18, %r24, 8;
	add.s64 	%rd19, %rd2, %rd18;
	ld.global.f64 	%fd40, [%rd19];
	mad.lo.s32 	%r25, %r36, %r20, %r2;
	mul.wide.s32 	%rd20, %r25, 8;
	add.s64 	%rd21, %rd1, %rd20;
	ld.global.f64 	%fd41, [%rd21];
	fma.rn.f64 	%fd42, %fd40, %fd41, %fd66;
	ld.global.f64 	%fd43, [%rd19+8];
	mul.wide.s32 	%rd22, %r20, 8;
	add.s64 	%rd23, %rd21, %rd22;
	ld.global.f64 	%fd44, [%rd23];
	fma.rn.f64 	%fd45, %fd43, %fd44, %fd42;
	ld.global.f64 	%fd46, [%rd19+16];
	add.s64 	%rd24, %rd23, %rd22;
	ld.global.f64 	%fd47, [%rd24];
	fma.rn.f64 	%fd48, %fd46, %fd47, %fd45;
	ld.global.f64 	%fd49, [%rd19+24];
	add.s64 	%rd25, %rd24, %rd22;
	ld.global.f64 	%fd50, [%rd25];
	fma.rn.f64 	%fd66, %fd49, %fd50, %fd48;
	add.s32 	%r36, %r36, 4;
$L__BB1_7:
	setp.eq.s32 	%p6, %r15, 0;
	@%p6 bra 	$L__BB1_12;
	setp.eq.s32 	%p7, %r15, 1;
	@%p7 bra 	$L__BB1_10;
	add.s32 	%r26, %r36, %r3;
	mul.wide.s32 	%rd26, %r26, 8;
	add.s64 	%rd27, %rd2, %rd26;
	ld.global.f64 	%fd52, [%rd27];
	mad.lo.s32 	%r27, %r36, %r20, %r2;
	mul.wide.s32 	%rd28, %r27, 8;
	add.s64 	%rd29, %rd1, %rd28;
	ld.global.f64 	%fd53, [%rd29];
	fma.rn.f64 	%fd54, %fd52, %fd53, %fd66;
	ld.global.f64 	%fd55, [%rd27+8];
	mul.wide.s32 	%rd30, %r20, 8;
	add.s64 	%rd31, %rd29, %rd30;
	ld.global.f64 	%fd56, [%rd31];
	fma.rn.f64 	%fd66, %fd55, %fd56, %fd54;
	add.s32 	%r36, %r36, 2;
$L__BB1_10:
	and.b32  	%r28, %r20, 1;
	setp.eq.b32 	%p8, %r28, 1;
	not.pred 	%p9, %p8;
	@%p9 bra 	$L__BB1_12;
	add.s32 	%r29, %r36, %r3;
	mul.wide.s32 	%rd32, %r29, 8;
	add.s64 	%rd33, %rd2, %rd32;
	ld.global.f64 	%fd57, [%rd33];
	mad.lo.s32 	%r30, %r36, %r20, %r2;
	mul.wide.s32 	%rd34, %r30, 8;
	add.s64 	%rd35, %rd1, %rd34;
	ld.global.f64 	%fd58, [%rd35];
	fma.rn.f64 	%fd66, %fd57, %fd58, %fd66;
$L__BB1_12:
	add.s32 	%r31, %r3, %r2;
	cvta.to.global.u64 	%rd36, %rd3;
	mul.wide.u32 	%rd37, %r31, 8;
	add.s64 	%rd38, %rd36, %rd37;
	st.global.f64 	[%rd38], %fd66;
$L__BB1_13:
	ret;

}
	// .globl	_Z16mm_gpu_kernel_2dPdS_S_i
.visible .entry _Z16mm_gpu_kernel_2dPdS_S_i(
	.param .u64 .ptr .align 1 _Z16mm_gpu_kernel_2dPdS_S_i_param_0,
	.param .u64 .ptr .align 1 _Z16mm_gpu_kernel_2dPdS_S_i_param_1,
	.param .u64 .ptr .align 1 _Z16mm_gpu_kernel_2dPdS_S_i_param_2,
	.param .u32 _Z16mm_gpu_kernel_2dPdS_S_i_param_3
)
{
	.reg .pred 	%p<10>;
	.reg .b32 	%r<41>;
	.reg .b64 	%rd<67>;
	.reg .b64 	%fd<67>;

	ld.param.u64 	%rd14, [_Z16mm_gpu_kernel_2dPdS_S_i_param_0];
	ld.param.u64 	%rd15, [_Z16mm_gpu_kernel_2dPdS_S_i_param_1];
	ld.param.u32 	%r17, [_Z16mm_gpu_kernel_2dPdS_S_i_param_3];
	cvta.to.global.u64 	%rd1, %rd15;
	cvta.to.global.u64 	%rd2, %rd14;
	mov.u32 	%r18, %ctaid.y;
	mov.u32 	%r19, %ntid.y;
	mov.u32 	%r20, %tid.y;
	mad.lo.s32 	%r1, %r18, %r19, %r20;
	mov.u32 	%r21, %ctaid.x;
	mov.u32 	%r22, %ntid.x;
	mov.u32 	%r23, %tid.x;
	mad.lo.s32 	%r2, %r21, %r22, %r23;
	max.s32 	%r24, %r1, %r2;
	setp.ge.s32 	%p1, %r24, %r17;
	@%p1 bra 	$L__BB2_13;
	mul.lo.s32 	%r3, %r17, %r1;
	and.b32  	%r4, %r17, 7;
	setp.lt.u32 	%p2, %r17, 8;
	mov.f64 	%fd66, 0d0000000000000000;
	mov.b32 	%r39, 0;
	@%p2 bra 	$L__BB2_4;
	and.b32  	%r26, %r17, 2147483640;
	neg.s32 	%r37, %r26;
	mul.wide.s32 	%rd16, %r17, 8;
	add.s64 	%rd3, %rd1, %rd16;
	mul.wide.s32 	%rd17, %r17, 16;
	add.s64 	%rd4, %rd1, %rd17;
	mul.wide.s32 	%rd18, %r17, 24;
	add.s64 	%rd5, %rd1, %rd18;
	mul.wide.s32 	%rd19, %r17, 32;
	add.s64 	%rd6, %rd1, %rd19;
	mul.wide.s32 	%rd20, %r17, 40;
	add.s64 	%rd7, %rd1, %rd20;
	mul.wide.s32 	%rd21, %r17, 48;
	add.s64 	%rd8, %rd1, %rd21;
	mul.wide.s32 	%rd22, %r17, 56;
	add.s64 	%rd9, %rd1, %rd22;
	mul.wide.u32 	%rd23, %r3, 8;
	add.s64 	%rd24, %rd23, %rd2;
	add.s64 	%rd66, %rd24, 32;
	mov.f64 	%fd66, 0d0000000000000000;
	mov.u32 	%r36, %r2;
$L__BB2_3:
	.pragma "nounroll";
	and.b32  	%r39, %r17, 2147483640;
	mul.wide.s32 	%rd25, %r36, 8;
	add.s64 	%rd26, %rd3, %rd25;
	add.s64 	%rd27, %rd4, %rd25;
	add.s64 	%rd28, %rd5, %rd25;
	add.s64 	%rd29, %rd6, %rd25;
	add.s64 	%rd30, %rd7, %rd25;
	add.s64 	%rd31, %rd8, %rd25;
	add.s64 	%rd32, %rd9, %rd25;
	add.s64 	%rd33, %rd1, %rd25;
	ld.global.f64 	%fd16, [%rd66+-32];
	ld.global.f64 	%fd17, [%rd33];
	fma.rn.f64 	%fd18, %fd16, %fd17, %fd66;
	ld.global.f64 	%fd19, [%rd66+-24];
	ld.global.f64 	%fd20, [%rd26];
	fma.rn.f64 	%fd21, %fd19, %fd20, %fd18;
	ld.global.f64 	%fd22, [%rd66+-16];
	ld.global.f64 	%fd23, [%rd27];
	fma.rn.f64 	%fd24, %fd22, %fd23, %fd21;
	ld.global.f64 	%fd25, [%rd66+-8];
	ld.global.f64 	%fd26, [%rd28];
	fma.rn.f64 	%fd27, %fd25, %fd26, %fd24;
	ld.global.f64 	%fd28, [%rd66];
	ld.global.f64 	%fd29, [%rd29];
	fma.rn.f64 	%fd30, %fd28, %fd29, %fd27;
	ld.global.f64 	%fd31, [%rd66+8];
	ld.global.f64 	%fd32, [%rd30];
	fma.rn.f64 	%fd33, %fd31, %fd32, %fd30;
	ld.global.f64 	%fd34, [%rd66+16];
	ld.global.f64 	%fd35, [%rd31];
	fma.rn.f64 	%fd36, %fd34, %fd35, %fd33;
	ld.global.f64 	%fd37, [%rd66+24];
	ld.global.f64 	%fd38, [%rd32];
	fma.rn.f64 	%fd66, %fd37, %fd38, %fd36;
	add.s32 	%r37, %r37, 8;
	shl.b32 	%r27, %r17, 3;
	add.s32 	%r36, %r36, %r27;
	add.s64 	%rd66, %rd66, 64;
	setp.ne.s32 	%p3, %r37, 0;
	@%p3 bra 	$L__BB2_3;
$L__BB2_4:
	setp.eq.s32 	%p4, %r4, 0;
	@%p4 bra 	$L__BB2_12;
	and.b32  	%r12, %r17, 3;
	setp.lt.u32 	%p5, %r4, 4;
	@%p5 bra 	$L__BB2_7;
	add.s32 	%r28, %r39, %r3;
	mul.wide.u32 	%rd34, %r28, 8;
	add.s64 	%rd35, %rd2, %rd34;
	ld.global.f64 	%fd40, [%rd35];
	mad.lo.s32 	%r29, %r39, %r17, %r2;
	mul.wide.s32 	%rd36, %r29, 8;
	add.s64 	%rd37, %rd1, %rd36;
	ld.global.f64 	%fd41, [%rd37];
	fma.rn.f64 	%fd42, %fd40, %fd41, %fd66;
	cvt.u64.u32 	%rd38, %r3;
	cvt.u64.u32 	%rd39, %r39;
	add.s64 	%rd40, %rd39, %rd38;
	shl.b64 	%rd41, %rd40, 3;
	add.s64 	%rd42, %rd2, %rd41;
	ld.global.f64 	%fd43, [%rd42+8];
	mul.wide.s32 	%rd43, %r17, 8;
	add.s64 	%rd44, %rd37, %rd43;
	ld.global.f64 	%fd44, [%rd44];
	fma.rn.f64 	%fd45, %fd43, %fd44, %fd42;
	ld.global.f64 	%fd46, [%rd42+16];
	add.s64 	%rd45, %rd44, %rd43;
	ld.global.f64 	%fd47, [%rd45];
	fma.rn.f64 	%fd48, %fd46, %fd47, %fd45;
	ld.global.f64 	%fd49, [%rd42+24];
	add.s64 	%rd46, %rd45, %rd43;
	ld.global.f64 	%fd50, [%rd46];
	fma.rn.f64 	%fd66, %fd49, %fd50, %fd48;
	add.s32 	%r39, %r39, 4;
$L__BB2_7:
	setp.eq.s32 	%p6, %r12, 0;
	@%p6 bra 	$L__BB2_12;
	setp.eq.s32 	%p7, %r12, 1;
	@%p7 bra 	$L__BB2_10;
	add.s32 	%r30, %r39, %r3;
	mul.wide.u32 	%rd47, %r30, 8;
	add.s64 	%rd48, %rd2, %rd47;
	ld.global.f64 	%fd52, [%rd48];
	mad.lo.s32 	%r31, %r39, %r17, %r2;
	mul.wide.s32 	%rd49, %r31, 8;
	add.s64 	%rd50, %rd1, %rd49;
	ld.global.f64 	%fd53, [%rd50];
	fma.rn.f64 	%fd54, %fd52, %fd53, %fd66;
	cvt.u64.u32 	%rd51, %r3;
	cvt.u64.u32 	%rd52, %r39;
	add.s64 	%rd53, %rd52, %rd51;
	shl.b64 	%rd54, %rd53, 3;
	add.s64 	%rd55, %rd2, %rd54;
	ld.global.f64 	%fd55, [%rd55+8];
	mul.wide.s32 	%rd56, %r17, 8;
	add.s64 	%rd57, %rd50, %rd56;
	ld.global.f64 	%fd56, [%rd57];
	fma.rn.f64 	%fd66, %fd55, %fd56, %fd54;
	add.s32 	%r39, %r39, 2;
$L__BB2_10:
	and.b32  	%r32, %r17, 1;
	setp.eq.b32 	%p8, %r32, 1;
	not.pred 	%p9, %p8;
	@%p9 bra 	$L__BB2_12;
	add.s32 	%r33, %r39, %r3;
	mul.wide.u32 	%rd58, %r33, 8;
	add.s64 	%rd59, %rd2, %rd58;
	ld.global.f64 	%fd57, [%rd59];
	mad.lo.s32 	%r34, %r39, %r17, %r2;
	mul.wide.s32 	%rd60, %r34, 8;
	add.s64 	%rd61, %rd1, %rd60;
	ld.global.f64 	%fd58, [%rd61];
	fma.rn.f64 	%fd66, %fd57, %fd58, %fd66;
$L__BB2_12:
	ld.param.u64 	%rd65, [_Z16mm_gpu_kernel_2dPdS_S_i_param_2];
	add.s32 	%r35, %r3, %r2;
	cvta.to.global.u64 	%rd62, %rd65;
	mul.wide.s32 	%rd63, %r35, 8;
	add.s64 	%rd64, %rd62, %rd63;
	st.global.f64 	[%rd64], %fd66;
$L__BB2_13:
	ret;

}


// ===== COMPILED SASS (sm_100) =====

	.target	sm_100

	.elftype	@"ET_EXEC"


//--------------------- .note.nv.tkinfo           --------------------------
	.section	.note.nv.tkinfo,"",@"SHT_NOTE"
	.sectionflags	@"SHF_NOTE_NV_TKINFO"
	.tkinfo
        /*0018*/ 	.word	0x00000002
        /*0030*/ 	.string	""
        /*0030*/ 	.string	"ptxas"
        /*0030*/ 	.string	"Cuda compilation tools, release 13.0, V13.0.88"
        /*0030*/ 	.string	"Build cuda_13.0.r13.0/compiler.36424714_0"
        /*0030*/ 	.string	"-arch sm_100 -m 64 "



//--------------------- .note.nv.cuinfo           --------------------------
	.section	.note.nv.cuinfo,"",@"SHT_NOTE"
	.sectionflags	@"SHF_NOTE_NV_CUINFO"
        /*0018*/ 	.short	0x0002
        /*001a*/ 	.short	0x0064
        /*001c*/ 	.short	0x0082
	.zero		2


//--------------------- .nv.info                  --------------------------
	.section	.nv.info,"",@"SHT_CUDA_INFO"
	.align	4


	//----- nvinfo : EIATTR_REGCOUNT
	.align		4
        /*0000*/ 	.byte	0x04, 0x2f
        /*0002*/ 	.short	(.L_1 - .L_0)
	.align		4
.L_0:
        /*0004*/ 	.word	index@(_Z19mm_gpu_kernel_basicPdS_S_i)
        /*0008*/ 	.word	0x00000020


	//----- nvinfo : EIATTR_FRAME_SIZE
	.align		4
.L_1:
        /*000c*/ 	.byte	0x04, 0x11
        /*000e*/ 	.short	(.L_3 - .L_2)
	.align		4
.L_2:
        /*0010*/ 	.word	index@(_Z19mm_gpu_kernel_basicPdS_S_i)
        /*0014*/ 	.word	0x00000000


	//----- nvinfo : EIATTR_REGCOUNT
	.align		4
.L_3:
        /*0018*/ 	.byte	0x04, 0x2f
        /*001a*/ 	.short	(.L_5 - .L_4)
	.align		4
.L_4:
        /*001c*/ 	.word	index@(_Z22mm_gpu_kernel_parallelPdS_S_i)
        /*0020*/ 	.word	0x00000020


	//----- nvinfo : EIATTR_FRAME_SIZE
	.align		4
.L_5:
        /*0024*/ 	.byte	0x04, 0x11
        /*0026*/ 	.short	(.L_7 - .L_6)
	.align		4
.L_6:
        /*0028*/ 	.word	index@(_Z22mm_gpu_kernel_parallelPdS_S_i)
        /*002c*/ 	.word	0x00000000


	//----- nvinfo : EIATTR_REGCOUNT
	.align		4
.L_7:
        /*0030*/ 	.byte	0x04, 0x2f
        /*0032*/ 	.short	(.L_9 - .L_8)
	.align		4
.L_8:
        /*0034*/ 	.word	index@(_Z16mm_gpu_kernel_2dPdS_S_i)
        /*0038*/ 	.word	0x0000001e


	//----- nvinfo : EIATTR_FRAME_SIZE
	.align		4
.L_9:
        /*003c*/ 	.byte	0x04, 0x11
        /*003e*/ 	.short	(.L_11 - .L_10)
	.align		4
.L_10:
        /*0040*/ 	.word	index@(_Z16mm_gpu_kernel_2dPdS_S_i)
        /*0044*/ 	.word	0x00000000


	//----- nvinfo : EIATTR_MIN_STACK_SIZE
	.align		4
.L_11:
        /*0048*/ 	.byte	0x04, 0x12
        /*004a*/ 	.short	(.L_13 - .L_12)
	.align		4
.L_12:
        /*004c*/ 	.word	index@(_Z16mm_gpu_kernel_2dPdS_S_i)
        /*0050*/ 	.word	0x00000000


	//----- nvinfo : EIATTR_MIN_STACK_SIZE
	.align		4
.L_13:
        /*0054*/ 	.byte	0x04, 0x12
        /*0056*/ 	.short	(.L_15 - .L_14)
	.align		4
.L_14:
        /*0058*/ 	.word	index@(_Z22mm_gpu_kernel_parallelPdS_S_i)
        /*005c*/ 	.word	0x00000000


	//----- nvinfo : EIATTR_MIN_STACK_SIZE
	.align		4
.L_15:
        /*0060*/ 	.byte	0x04, 0x12
        /*0062*/ 	.short	(.L_17 - .L_16)
	.align		4
.L_16:
        /*0064*/ 	.word	index@(_Z19mm_gpu_kernel_basicPdS_S_i)
        /*0068*/ 	.word	0x00000000
.L_17:


//--------------------- .nv.compat                --------------------------
	.section	.nv.compat,"",@"SHT_CUDA_COMPAT_INFO"
	.align	4
        /*0000*/ 	.byte	0x02, 0x09, 0x00, 0x00, 0x02, 0x02, 0x01, 0x00, 0x02, 0x05, 0x05, 0x00, 0x03, 0x07, 0x01, 0x01
        /*0010*/ 	.byte	0x02, 0x03, 0x00, 0x00, 0x02, 0x06, 0x01, 0x00, 0x04, 0x0b, 0x08, 0x00, 0x01, 0x00, 0x00, 0x00
        /*0020*/ 	.byte	0x00, 0x00, 0x00, 0x00


//--------------------- .nv.info._Z16mm_gpu_kernel_2dPdS_S_i --------------------------
	.section	.nv.info._Z16mm_gpu_kernel_2dPdS_S_i,"",@"SHT_CUDA_INFO"
	.sectionflags	@""
	.align	4


	//----- nvinfo : EIATTR_CUDA_API_VERSION
	.align		4
        /*0000*/ 	.byte	0x04, 0x37
        /*0002*/ 	.short	(.L_19 - .L_18)
.L_18:
        /*0004*/ 	.word	0x00000082


	//----- nvinfo : EIATTR_KPARAM_INFO
	.align		4
.L_19:
        /*0008*/ 	.byte	0x04, 0x17
        /*000a*/ 	.short	(.L_21 - .L_20)
.L_20:
        /*000c*/ 	.word	0x00000000
        /*0010*/ 	.short	0x0003
        /*0012*/ 	.short	0x0018
        /*0014*/ 	.byte	0x00, 0xf0, 0x11, 0x00


	//----- nvinfo : EIATTR_KPARAM_INFO
	.align		4
.L_21:
        /*0018*/ 	.byte	0x04, 0x17
        /*001a*/ 	.short	(.L_23 - .L_22)
.L_22:
        /*001c*/ 	.word	0x00000000
        /*0020*/ 	.short	0x0002
        /*0022*/ 	.short	0x0010
        /*0024*/ 	.byte	0x00, 0xf5, 0x21, 0x00


	//----- nvinfo : EIATTR_KPARAM_INFO
	.align		4
.L_23:
        /*0028*/ 	.byte	0x04, 0x17
        /*002a*/ 	.short	(.L_25 - .L_24)
.L_24:
        /*002c*/ 	.word	0x00000000
        /*0030*/ 	.short	0x0001
        /*0032*/ 	.short	0x0008
        /*0034*/ 	.byte	0x00, 0xf5, 0x21, 0x00


	//----- nvinfo : EIATTR_KPARAM_INFO
	.align		4
.L_25:
        /*0038*/ 	.byte	0x04, 0x17
        /*003a*/ 	.short	(.L_27 - .L_26)
.L_26:
        /*003c*/ 	.word	0x00000000
        /*0040*/ 	.short	0x0000
        /*0042*/ 	.short	0x0000
        /*0044*/ 	.byte	0x00, 0xf5, 0x21, 0x00


	//----- nvinfo : EIATTR_SPARSE_MMA_MASK
	.align		4
.L_27:
        /*0048*/ 	.byte	0x03, 0x50
        /*004a*/ 	.short	0x0000


	//----- nvinfo : EIATTR_MAXREG_COUNT
	.align		4
        /*004c*/ 	.byte	0x03, 0x1b
        /*004e*/ 	.short	0x00ff


	//----- nvinfo : EIATTR_MERCURY_ISA_VERSION
	.align		4
        /*0050*/ 	.byte	0x03, 0x5f
        /*0052*/ 	.short	0x0101


	//----- nvinfo : EIATTR_VRC_CTA_INIT_COUNT
	.align		4
        /*0054*/ 	.byte	0x02, 0x4a
	.zero		1
	.zero		1


	//----- nvinfo : EIATTR_EXIT_INSTR_OFFSETS
	.align		4
        /*0058*/ 	.byte	0x04, 0x1c
        /*005a*/ 	.short	(.L_29 - .L_28)


	//   ....[0]....
.L_28:
        /*005c*/ 	.word	0x000000c0


	//   ....[1]....
        /*0060*/ 	.word	0x00000ad0


	//----- nvinfo : EIATTR_CBANK_PARAM_SIZE
	.align		4
.L_29:
        /*0064*/ 	.byte	0x03, 0x19
        /*0066*/ 	.short	0x001c


	//----- nvinfo : EIATTR_PARAM_CBANK
	.align		4
        /*0068*/ 	.byte	0x04, 0x0a
        /*006a*/ 	.short	(.L_31 - .L_30)
	.align		4
.L_30:
        /*006c*/ 	.word	index@(.nv.constant0._Z16mm_gpu_kernel_2dPdS_S_i)
        /*0070*/ 	.short	0x0380
        /*0072*/ 	.short	0x001c


	//----- nvinfo : EIATTR_SW_WAR
	.align		4
.L_31:
        /*0074*/ 	.byte	0x04, 0x36
        /*0076*/ 	.short	(.L_33 - .L_32)
.L_32:
        /*0078*/ 	.word	0x00000008
.L_33:


//--------------------- .nv.info._Z22mm_gpu_kernel_parallelPdS_S_i --------------------------
	.section	.nv.info._Z22mm_gpu_kernel_parallelPdS_S_i,"",@"SHT_CUDA_INFO"
	.sectionflags	@""
	.align	4


	//----- nvinfo : EIATTR_CUDA_API_VERSION
	.align		4
        /*0000*/ 	.byte	0x04, 0x37
        /*0002*/ 	.short	(.L_35 - .L_34)
.L_34:
        /*0004*/ 	.word	0x00000082


	//----- nvinfo : EIATTR_KPARAM_INFO
	.align		4
.L_35:
        /*0008*/ 	.byte	0x04, 0x17
        /*000a*/ 	.short	(.L_37 - .L_36)
.L_36:
        /*000c*/ 	.word	0x00000000
        /*0010*/ 	.short	0x0003
        /*0012*/ 	.short	0x0018
        /*0014*/ 	.byte	0x00, 0xf0, 0x11, 0x00


	//----- nvinfo : EIATTR_KPARAM_INFO
	.align		4
.L_37:
        /*0018*/ 	.byte	0x04, 0x17
        /*001a*/ 	.short	(.L_39 - .L_38)
.L_38:
        /*001c*/ 	.word	0x00000000
        /*0020*/ 	.short	0x0002
        /*0022*/ 	.short	0x0010
        /*0024*/ 	.byte	0x00, 0xf5, 0x21, 0x00


	//----- nvinfo : EIATTR_KPARAM_INFO
	.align		4
.L_39:
        /*0028*/ 	.byte	0x04, 0x17
        /*002a*/ 	.short	(.L_41 - .L_40)
.L_40:
        /*002c*/ 	.word	0x00000000
        /*0030*/ 	.short	0x0001
        /*0032*/ 	.short	0x0008
        /*0034*/ 	.byte	0x00, 0xf5, 0x21, 0x00


	//----- nvinfo : EIATTR_KPARAM_INFO
	.align		4
.L_41:
        /*0038*/ 	.byte	0x04, 0x17
        /*003a*/ 	.short	(.L_43 - .L_42)
.L_42:
        /*003c*/ 	.word	0x00000000
        /*0040*/ 	.short	0x0000
        /*0042*/ 	.short	0x0000
        /*0044*/ 	.byte	0x00, 0xf5, 0x21, 0x00


	//----- nvinfo : EIATTR_SPARSE_MMA_MASK
	.align		4
.L_43:
        /*0048*/ 	.byte	0x03, 0x50
        /*004a*/ 	.short	0x0000


	//----- nvinfo : EIATTR_MAXREG_COUNT
	.align		4
        /*004c*/ 	.byte	0x03, 0x1b
        /*004e*/ 	.short	0x00ff


	//----- nvinfo : EIATTR_MERCURY_ISA_VERSION
	.align		4
        /*0050*/ 	.byte	0x03, 0x5f
        /*0052*/ 	.short	0x0101


	//----- nvinfo : EIATTR_VRC_CTA_INIT_COUNT
	.align		4
        /*0054*/ 	.byte	0x02, 0x4a
	.zero		1
	.zero		1


	//----- nvinfo : EIATTR_EXIT_INSTR_OFFSETS
	.align		4
        /*0058*/ 	.byte	0x04, 0x1c
        /*005a*/ 	.short	(.L_45 - .L_44)


	//   ....[0]....
.L_44:
        /*005c*/ 	.word	0x00000060


	//   ....[1]....
        /*0060*/ 	.word	0x00000770


	//----- nvinfo : EIATTR_CBANK_PARAM_SIZE
	.align		4
.L_45:
        /*0064*/ 	.byte	0x03, 0x19
        /*0066*/ 	.short	0x001c


	//----- nvinfo : EIATTR_PARAM_CBANK
	.align		4
        /*0068*/ 	.byte	0x04, 0x0a
        /*006a*/ 	.short	(.L_47 - .L_46)
	.align		4
.L_46:
        /*006c*/ 	.word	index@(.nv.constant0._Z22mm_gpu_kernel_parallelPdS_S_i)
        /*0070*/ 	.short	0x0380
        /*0072*/ 	.short	0x001c


	//----- nvinfo : EIATTR_SW_WAR
	.align		4
.L_47:
        /*0074*/ 	.byte	0x04, 0x36
        /*0076*/ 	.short	(.L_49 - .L_48)
.L_48:
        /*0078*/ 	.word	0x00000008
.L_49:


//--------------------- .nv.info._Z19mm_gpu_kernel_basicPdS_S_i --------------------------
	.section	.nv.info._Z19mm_gpu_kernel_basicPdS_S_i,"",@"SHT_CUDA_INFO"
	.sectionflags	@""
	.align	4


	//----- nvinfo : EIATTR_CUDA_API_VERSION
	.align		4
        /*0000*/ 	.byte	0x04, 0x37
        /*0002*/ 	.short	(.L_51 - .L_50)
.L_50:
        /*0004*/ 	.word	0x00000082


	//----- nvinfo : EIATTR_KPARAM_INFO
	.align		4
.L_51:
        /*0008*/ 	.byte	0x04, 0x17
        /*000a*/ 	.short	(.L_53 - .L_52)
.L_52:
        /*000c*/ 	.word	0x00000000
        /*0010*/ 	.short	0x0003
        /*0012*/ 	.short	0x0018
        /*0014*/ 	.byte	0x00, 0xf0, 0x11, 0x00


	//----- nvinfo : EIATTR_KPARAM_INFO
	.align		4
.L_53:
        /*0018*/ 	.byte	0x04, 0x17
        /*001a*/ 	.short	(.L_55 - .L_54)
.L_54:
        /*001c*/ 	.word	0x00000000
        /*0020*/ 	.short	0x0002
        /*0022*/ 	.short	0x0010
        /*0024*/ 	.byte	0x00, 0xf5, 0x21, 0x00


	//----- nvinfo : EIATTR_KPARAM_INFO
	.align		4
.L_55:
        /*0028*/ 	.byte	0x04, 0x17
        /*002a*/ 	.short	(.L_57 - .L_56)
.L_56:
        /*002c*/ 	.word	0x00000000
        /*0030*/ 	.short	0x0001
        /*0032*/ 	.short	0x0008
        /*0034*/ 	.byte	0x00, 0xf5, 0x21, 0x00


	//----- nvinfo : EIATTR_KPARAM_INFO
	.align		4
.L_57:
        /*0038*/ 	.byte	0x04, 0x17
        /*003a*/ 	.short	(.L_59 - .L_58)
.L_58:
        /*003c*/ 	.word	0x00000000
        /*0040*/ 	.short	0x0000
        /*0042*/ 	.short	0x0000
        /*0044*/ 	.byte	0x00, 0xf5, 0x21, 0x00


	//----- nvinfo : EIATTR_SPARSE_MMA_MASK
	.align		4
.L_59:
        /*0048*/ 	.byte	0x03, 0x50
        /*004a*/ 	.short	0x0000


	//----- nvinfo : EIATTR_MAXREG_COUNT
	.align		4
        /*004c*/ 	.byte	0x03, 0x1b
        /*004e*/ 	.short	0x00ff


	//----- nvinfo : EIATTR_MERCURY_ISA_VERSION
	.align		4
        /*0050*/ 	.byte	0x03, 0x5f
        /*0052*/ 	.short	0x0101


	//----- nvinfo : EIATTR_VRC_CTA_INIT_COUNT
	.align		4
        /*0054*/ 	.byte	0x02, 0x4a
	.zero		1
	.zero		1


	//----- nvinfo : EIATTR_EXIT_INSTR_OFFSETS
	.align		4
        /*0058*/ 	.byte	0x04, 0x1c
        /*005a*/ 	.short	(.L_61 - .L_60)


	//   ....[0]....
.L_60:
        /*005c*/ 	.word	0x00000040


	//   ....[1]....
        /*0060*/ 	.word	0x000009e0


	//----- nvinfo : EIATTR_CBANK_PARAM_SIZE
	.align		4
.L_61:
        /*0064*/ 	.byte	0x03, 0x19
        /*0066*/ 	.short	0x001c


	//----- nvinfo : EIATTR_PARAM_CBANK
	.align		4
        /*0068*/ 	.byte	0x04, 0x0a
        /*006a*/ 	.short	(.L_63 - .L_62)
	.align		4
.L_62:
        /*006c*/ 	.word	index@(.nv.constant0._Z19mm_gpu_kernel_basicPdS_S_i)
        /*0070*/ 	.short	0x0380
        /*0072*/ 	.short	0x001c


	//----- nvinfo : EIATTR_SW_WAR
	.align		4
.L_63:
        /*0074*/ 	.byte	0x04, 0x36
        /*0076*/ 	.short	(.L_65 - .L_64)
.L_64:
        /*0078*/ 	.word	0x00000008
.L_65:


//--------------------- .nv.callgraph             --------------------------
	.section	.nv.callgraph,"",@"SHT_CUDA_CALLGRAPH"
	.align	4
	.sectionentsize	8
	.align		4
        /*0000*/ 	.word	0x00000000
	.align		4
        /*0004*/ 	.word	0xffffffff
	.align		4
        /*0008*/ 	.word	0x00000000
	.align		4
        /*000c*/ 	.word	0xfffffffe
	.align		4
        /*0010*/ 	.word	0x00000000
	.align		4
        /*0014*/ 	.word	0xfffffffd
	.align		4
        /*0018*/ 	.word	0x00000000
	.align		4
        /*001c*/ 	.word	0xfffffffc


//--------------------- .text._Z16mm_gpu_kernel_2dPdS_S_i --------------------------
	.section	.text._Z16mm_gpu_kernel_2dPdS_S_i,"ax",@progbits
	.align	128
        .global         _Z16mm_gpu_kernel_2dPdS_S_i
        .type           _Z16mm_gpu_kernel_2dPdS_S_i,@function
        .size           _Z16mm_gpu_kernel_2dPdS_S_i,(.L_x_17 - _Z16mm_gpu_kernel_2dPdS_S_i)
        .other          _Z16mm_gpu_kernel_2dPdS_S_i,@"STO_CUDA_ENTRY STV_DEFAULT"
_Z16mm_gpu_kernel_2dPdS_S_i:
.text._Z16mm_gpu_kernel_2dPdS_S_i:
[----:B------:R-:W-:Y:S01]  /*0000*/  LDC R1, c[0x0][0x37c] ;  /* 0x0000df00ff017b82 */ /* 0x000fe20000000800 */
[----:B------:R-:W0:Y:S07]  /*0010*/  S2R R0, SR_TID.Y ;  /* 0x0000000000007919 */ /* 0x000e2e0000002200 */
[----:B------:R-:W0:Y:S01]  /*0020*/  S2UR UR4, SR_CTAID.Y ;  /* 0x00000000000479c3 */ /* 0x000e220000002600 */
[----:B------:R-:W1:Y:S01]  /*0030*/  LDCU UR18, c[0x0][0x398] ;  /* 0x00007300ff1277ac */ /* 0x000e620008000800 */
[----:B------:R-:W2:Y:S06]  /*0040*/  S2R R3, SR_TID.X ;  /* 0x0000000000037919 */ /* 0x000eac0000002100 */
[----:B------:R-:W0:Y:S08]  /*0050*/  LDC R21, c[0x0][0x364] ;  /* 0x0000d900ff157b82 */ /* 0x000e300000000800 */
[----:B------:R-:W2:Y:S08]  /*0060*/  S2UR UR5, SR_CTAID.X ;  /* 0x00000000000579c3 */ /* 0x000eb00000002500 */
[----:B------:R-:W2:Y:S01]  /*0070*/  LDC R2, c[0x0][0x360] ;  /* 0x0000d800ff027b82 */ /* 0x000ea20000000800 */
[----:B0-----:R-:W-:-:S02]  /*0080*/  IMAD R21, R21, UR4, R0 ;  /* 0x0000000415157c24 */ /* 0x001fc4000f8e0200 */
[----:B--2---:R-:W-:-:S05]  /*0090*/  IMAD R0, R2, UR5, R3 ;  /* 0x0000000502007c24 */ /* 0x004fca000f8e0203 */
[----:B------:R-:W-:-:S04]  /*00a0*/  VIMNMX R2, PT, PT, R21, R0, !PT ;  /* 0x0000000015027248 */ /* 0x000fc80007fe0100 */
[----:B-1----:R-:W-:-:S13]  /*00b0*/  ISETP.GE.AND P0, PT, R2, UR18, PT ;  /* 0x0000001202007c0c */ /* 0x002fda000bf06270 */
[----:B------:R-:W-:Y:S05]  /*00c0*/  @P0 EXIT ;  /* 0x000000000000094d */ /* 0x000fea0003800000 */
[----:B------:R-:W-:Y:S02]  /*00d0*/  UISETP.GE.U32.AND UP0, UPT, UR18, 0x8, UPT ;  /* 0x000000081200788c */ /* 0x000fe4000bf06070 */
[----:B------:R-:W-:Y:S01]  /*00e0*/  IMAD R21, R21, UR18, RZ ;  /* 0x0000001215157c24 */ /* 0x000fe2000f8e02ff */
[----:B------:R-:W-:Y:S01]  /*00f0*/  CS2R R12, SRZ ;  /* 0x00000000000c7805 */ /* 0x000fe2000001ff00 */
[----:B------:R-:W0:Y:S01]  /*0100*/  LDCU.64 UR16, c[0x0][0x358] ;  /* 0x00006b00ff1077ac */ /* 0x000e220008000a00 */
[----:B------:R-:W-:-:S04]  /*0110*/  UMOV UR4, URZ ;  /* 0x000000ff00047c82 */ /* 0x000fc80008000000 */
[----:B------:R-:W-:Y:S05]  /*0120*/  BRA.U !UP0, `(.L_x_0) ;  /* 0x0000000508147547 */ /* 0x000fea000b800000 */
[----:B------:R-:W1:Y:S01]  /*0130*/  LDCU.128 UR20, c[0x0][0x380] ;  /* 0x00007000ff1477ac */ /* 0x000e620008000c00 */
[----:B------:R-:W-:Y:S01]  /*0140*/  IMAD.MOV.U32 R20, RZ, RZ, R0 ;  /* 0x000000ffff147224 */ /* 0x000fe200078e0000 */
[----:B------:R-:W-:Y:S01]  /*0150*/  CS2R R12, SRZ ;  /* 0x00000000000c7805 */ /* 0x000fe2000001ff00 */
[----:B------:R-:W-:-:S04]  /*0160*/  ULOP3.LUT UR4, UR18, 0x7ffffff8, URZ, 0xc0, !UPT ;  /* 0x7ffffff812047892 */ /* 0x000fc8000f8ec0ff */
[----:B------:R-:W-:Y:S01]  /*0170*/  UIADD3 UR4, UPT, UPT, -UR4, URZ, URZ ;  /* 0x000000ff04047290 */ /* 0x000fe2000fffe1ff */
[----:B-1----:R-:W-:Y:S01]  /*0180*/  MOV R2, UR20 ;  /* 0x0000001400027c02 */ /* 0x002fe20008000f00 */
[----:B------:R-:W-:Y:S01]  /*0190*/  IMAD.U32 R3, RZ, RZ, UR21 ;  /* 0x00000015ff037e24 */ /* 0x000fe2000f8e00ff */
[----:B------:R-:W-:Y:S02]  /*01a0*/  UIMAD.WIDE UR6, UR18, 0x18, UR22 ;  /* 0x00000018120678a5 */ /* 0x000fe4000f8e0216 */
[----:B------:R-:W-:Y:S01]  /*01b0*/  UIMAD.WIDE UR8, UR18, 0x20, UR22 ;  /* 0x00000020120878a5 */ /* 0x000fe2000f8e0216 */
[----:B------:R-:W-:Y:S01]  /*01c0*/  IMAD.WIDE.U32 R2, R21, 0x8, R2 ;  /* 0x0000000815027825 */ /* 0x000fe200078e0002 */
[----:B------:R-:W-:Y:S02]  /*01d0*/  UIMAD.WIDE UR10, UR18, 0x28, UR22 ;  /* 0x00000028120a78a5 */ /* 0x000fe4000f8e0216 */
[----:B------:R-:W-:Y:S01]  /*01e0*/  UIMAD.WIDE UR12, UR18, 0x30, UR22 ;  /* 0x00000030120c78a5 */ /* 0x000fe2000f8e0216 */
[----:B------:R-:W-:Y:S01]  /*01f0*/  IADD3 R8, P0, PT, R2, 0x20, RZ ;  /* 0x0000002002087810 */ /* 0x000fe20007f1e0ff */
[----:B------:R-:W-:-:S03]  /*0200*/  UIMAD.WIDE UR14, UR18, 0x38, UR22 ;  /* 0x00000038120e78a5 */ /* 0x000fc6000f8e0216 */
[----:B------:R-:W-:-:S09]  /*0210*/  IADD3.X R9, PT, PT, RZ, R3, RZ, P0, !PT ;  /* 0x00000003ff097210 */ /* 0x000fd200007fe4ff */
.L_x_1:
[----:B------:R-:W-:Y:S01]  /*0220*/  HFMA2 R23, -RZ, RZ, 0, 4.76837158203125e-07 ;  /* 0x00000008ff177431 */ /* 0x000fe200000001ff */
[----:B------:R-:W-:Y:S01]  /*0230*/  UIMAD.WIDE UR24, UR18, 0x8, UR22 ;  /* 0x00000008121878a5 */ /* 0x000fe2000f8e0216 */
[----:B------:R-:W-:Y:S01]  /*0240*/  IMAD.MOV.U32 R2, RZ, RZ, R8 ;  /* 0x000000ffff027224 */ /* 0x000fe200078e0008 */
[----:B------:R-:W-:Y:S01]  /*0250*/  MOV R3, R9 ;  /* 0x0000000900037202 */ /* 0x000fe20000000f00 */
[----:B------:R-:W-:-:S03]  /*0260*/  UIMAD.WIDE UR20, UR18, 0x10, UR22 ;  /* 0x00000010121478a5 */ /* 0x000fc6000f8e0216 */
[----:B------:R-:W-:Y:S01]  /*0270*/  MOV R19, UR25 ;  /* 0x0000001900137c02 */ /* 0x000fe20008000f00 */
[----:B------:R-:W-:Y:S01]  /*0280*/  IMAD.U32 R18, RZ, RZ, UR24 ;  /* 0x00000018ff127e24 */ /* 0x000fe2000f8e00ff */
[----:B0-----:R-:W2:Y:S01]  /*0290*/  LDG.E.64 R24, desc[UR16][R2.64+-0x20] ;  /* 0xffffe01002187981 */ /* 0x001ea2000c1e1b00 */
[C---:B------:R-:W-:Y:S01]  /*02a0*/  IMAD.WIDE R22, R20.reuse, R23, UR22 ;  /* 0x0000001614167e25 */ /* 0x040fe2000f8e0217 */
[----:B------:R-:W-:Y:S02]  /*02b0*/  MOV R16, UR20 ;  /* 0x0000001400107c02 */ /* 0x000fe40008000f00 */
[----:B------:R-:W3:Y:S01]  /*02c0*/  LDG.E.64 R10, desc[UR16][R2.64+-0x18] ;  /* 0xffffe810020a7981 */ /* 0x000ee2000c1e1b00 */
[----:B------:R-:W-:-:S03]  /*02d0*/  IMAD.WIDE R18, R20, 0x8, R18 ;  /* 0x0000000814127825 */ /* 0x000fc600078e0212 */
[----:B------:R-:W2:Y:S01]  /*02e0*/  LDG.E.64 R22, desc[UR16][R22.64] ;  /* 0x0000001016167981 */ /* 0x000ea2000c1e1b00 */
[----:B------:R-:W-:-:S03]  /*02f0*/  IMAD.U32 R17, RZ, RZ, UR21 ;  /* 0x00000015ff117e24 */ /* 0x000fc6000f8e00ff */
[----:B------:R-:W3:Y:S01]  /*0300*/  LDG.E.64 R18, desc[UR16][R18.64] ;  /* 0x0000001012127981 */ /* 0x000ee2000c1e1b00 */
[----:B------:R-:W-:-:S04]  /*0310*/  IMAD.WIDE R16, R20, 0x8, R16 ;  /* 0x0000000814107825 */ /* 0x000fc800078e0210 */
[----:B------:R-:W-:Y:S01]  /*0320*/  HFMA2 R9, -RZ, RZ, 0, 4.76837158203125e-07 ;  /* 0x00000008ff097431 */ /* 0x000fe200000001ff */
[----:B------:R-:W4:Y:S04]  /*0330*/  LDG.E.64 R14, desc[UR16][R2.64+-0x10] ;  /* 0xfffff010020e7981 */ /* 0x000f28000c1e1b00 */
[----:B------:R-:W4:Y:S01]  /*0340*/  LDG.E.64 R16, desc[UR16][R16.64] ;  /* 0x0000001010107981 */ /* 0x000f22000c1e1b00 */
[----:B------:R-:W-:-:S03]  /*0350*/  IMAD.WIDE R8, R20, R9, UR6 ;  /* 0x0000000614087e25 */ /* 0x000fc6000f8e0209 */
[----:B------:R-:W5:Y:S04]  /*0360*/  LDG.E.64 R6, desc[UR16][R2.64+-0x8] ;  /* 0xfffff81002067981 */ /* 0x000f68000c1e1b00 */
[----:B------:R-:W5:Y:S01]  /*0370*/  LDG.E.64 R8, desc[UR16][R8.64] ;  /* 0x0000001008087981 */ /* 0x000f62000c1e1b00 */
[----:B------:R-:W-:-:S05]  /*0380*/  MOV R5, 0x8 ;  /* 0x0000000800057802 */ /* 0x000fca0000000f00 */
[----:B------:R-:W-:-:S06]  /*0390*/  IMAD.WIDE R4, R20, R5, UR8 ;  /* 0x0000000814047e25 */ /* 0x000fcc000f8e0205 */
[----:B------:R-:W5:Y:S01]  /*03a0*/  LDG.E.64 R4, desc[UR16][R4.64] ;  /* 0x0000001004047981 */ /* 0x000f62000c1e1b00 */
[----:B--2---:R-:W-:Y:S01]  /*03b0*/  DFMA R24, R24, R22, R12 ;  /* 0x000000161818722b */ /* 0x004fe2000000000c */
[----:B------:R-:W-:Y:S02]  /*03c0*/  IMAD.MOV.U32 R23, RZ, RZ, 0x8 ;  /* 0x00000008ff177424 */ /* 0x000fe400078e00ff */
[----:B------:R-:W2:Y:S02]  /*03d0*/  LDG.E.64 R12, desc[UR16][R2.64] ;  /* 0x00000010020c7981 */ /* 0x000ea4000c1e1b00 */
[----:B------:R-:W-:-:S03]  /*03e0*/  IMAD.WIDE R22, R20, R23, UR10 ;  /* 0x0000000a14167e25 */ /* 0x000fc6000f8e0217 */
[----:B---3--:R-:W-:Y:S01]  /*03f0*/  DFMA R18, R10, R18, R24 ;  /* 0x000000120a12722b */ /* 0x008fe20000000018 */
[----:B------:R-:W-:Y:S01]  /*0400*/  MOV R25, 0x8 ;  /* 0x0000000800197802 */ /* 0x000fe20000000f00 */
[----:B------:R-:W3:Y:S04]  /*0410*/  LDG.E.64 R10, desc[UR16][R2.64+0x8] ;  /* 0x00000810020a7981 */ /* 0x000ee8000c1e1b00 */
[----:B------:R-:W3:Y:S01]  /*0420*/  LDG.E.64 R22, desc[UR16][R22.64] ;  /* 0x0000001016167981 */ /* 0x000ee2000c1e1b00 */
[C---:B------:R-:W-:Y:S01]  /*0430*/  IMAD.WIDE R24, R20.reuse, R25, UR12 ;  /* 0x0000000c14187e25 */ /* 0x040fe2000f8e0219 */
[----:B----4-:R-:W-:Y:S01]  /*0440*/  DFMA R16, R14, R16, R18 ;  /* 0x000000100e10722b */ /* 0x010fe20000000012 */
[----:B------:R-:W-:Y:S01]  /*0450*/  MOV R19, 0x8 ;  /* 0x0000000800137802 */ /* 0x000fe20000000f00 */
[----:B------:R-:W4:Y:S04]  /*0460*/  LDG.E.64 R14, desc[UR16][R2.64+0x10] ;  /* 0x00001010020e7981 */ /* 0x000f28000c1e1b00 */
[----:B------:R-:W4:Y:S01]  /*0470*/  LDG.E.64 R24, desc[UR16][R24.64] ;  /* 0x0000001018187981 */ /* 0x000f22000c1e1b00 */
[----:B------:R-:W-:Y:S01]  /*0480*/  IMAD.WIDE R18, R20, R19, UR14 ;  /* 0x0000000e14127e25 */ /* 0x000fe2000f8e0213 */
[----:B-----5:R-:W-:-:S02]  /*0490*/  DFMA R8, R6, R8, R16 ;  /* 0x000000080608722b */ /* 0x020fc40000000010 */
[----:B------:R-:W5:Y:S04]  /*04a0*/  LDG.E.64 R6, desc[UR16][R2.64+0x18] ;  /* 0x0000181002067981 */ /* 0x000f68000c1e1b00 */
[----:B------:R-:W5:Y:S01]  /*04b0*/  LDG.E.64 R18, desc[UR16][R18.64] ;  /* 0x0000001012127981 */ /* 0x000f62000c1e1b00 */
[----:B------:R-:W-:-:S04]  /*04c0*/  UIADD3 UR4, UPT, UPT, UR4, 0x8, URZ ;  /* 0x0000000804047890 */ /* 0x000fc8000fffe0ff */
[----:B------:R-:W-:Y:S01]  /*04d0*/  UISETP.NE.AND UP0, UPT, UR4, URZ, UPT ;  /* 0x000000ff0400728c */ /* 0x000fe2000bf05270 */
[----:B--2---:R-:W-:-:S08]  /*04e0*/  DFMA R4, R12, R4, R8 ;  /* 0x000000040c04722b */ /* 0x004fd00000000008 */
[----:B---3--:R-:W-:-:S08]  /*04f0*/  DFMA R4, R10, R22, R4 ;  /* 0x000000160a04722b */ /* 0x008fd00000000004 */
[----:B----4-:R-:W-:Y:S01]  /*0500*/  DFMA R4, R14, R24, R4 ;  /* 0x000000180e04722b */ /* 0x010fe20000000004 */
[----:B------:R-:W-:-:S07]  /*0510*/  IADD3 R8, P0, PT, R2, 0x40, RZ ;  /* 0x0000004002087810 */ /* 0x000fce0007f1e0ff */
[----:B-----5:R-:W-:Y:S01]  /*0520*/  DFMA R12, R6, R18, R4 ;  /* 0x00000012060c722b */ /* 0x020fe20000000004 */
[----:B------:R-:W-:Y:S01]  /*0530*/  IMAD.U32 R5, RZ, RZ, UR18 ;  /* 0x00000012ff057e24 */ /* 0x000fe2000f8e00ff */
[----:B------:R-:W-:-:S04]  /*0540*/  IADD3.X R9, PT, PT, RZ, R3, RZ, P0, !PT ;  /* 0x00000003ff097210 */ /* 0x000fc800007fe4ff */
[----:B------:R-:W-:Y:S01]  /*0550*/  LEA R20, R5, R20, 0x3 ;  /* 0x0000001405147211 */ /* 0x000fe200078e18ff */
[----:B------:R-:W-:Y:S06]  /*0560*/  BRA.U UP0, `(.L_x_1) ;  /* 0xfffffffd002c7547 */ /* 0x000fec000b83ffff */
[----:B------:R-:W-:-:S12]  /*0570*/  ULOP3.LUT UR4, UR18, 0x7ffffff8, URZ, 0xc0, !UPT ;  /* 0x7ffffff812047892 */ /* 0x000fd8000f8ec0ff */
.L_x_0:
[----:B------:R-:W-:-:S04]  /*0580*/  ULOP3.LUT UR6, UR18, 0x7, URZ, 0xc0, !UPT ;  /* 0x0000000712067892 */ /* 0x000fc8000f8ec0ff */
[----:B------:R-:W-:-:S09]  /*0590*/  UISETP.NE.AND UP0, UPT, UR6, URZ, UPT ;  /* 0x000000ff0600728c */ /* 0x000fd2000bf05270 */
[----:B------:R-:W-:Y:S05]  /*05a0*/  BRA.U !UP0, `(.L_x_2) ;  /* 0x0000000508387547 */ /* 0x000fea000b800000 */
[----:B------:R-:W-:Y:S02]  /*05b0*/  UISETP.GE.U32.AND UP0, UPT, UR6, 0x4, UPT ;  /* 0x000000040600788c */ /* 0x000fe4000bf06070 */
[----:B------:R-:W-:-:S04]  /*05c0*/  ULOP3.LUT UR5, UR18, 0x3, URZ, 0xc0, !UPT ;  /* 0x0000000312057892 */ /* 0x000fc8000f8ec0ff */
[----:B------:R-:W-:-:S03]  /*05d0*/  UISETP.NE.AND UP1, UPT, UR5, URZ, UPT ;  /* 0x000000ff0500728c */ /* 0x000fc6000bf25270 */
[----:B------:R-:W-:Y:S08]  /*05e0*/  BRA.U !UP0, `(.L_x_3) ;  /* 0x00000001087c7547 */ /* 0x000ff0000b800000 */
[----:B------:R-:W1:Y:S01]  /*05f0*/  LDC.64 R10, c[0x0][0x380] ;  /* 0x0000e000ff0a7b82 */ /* 0x000e620000000a00 */
[----:B------:R-:W2:Y:S01]  /*0600*/  LDCU.64 UR6, c[0x0][0x380] ;  /* 0x00007000ff0677ac */ /* 0x000ea20008000a00 */
[----:B------:R-:W-:Y:S01]  /*0610*/  IMAD.U32 R5, RZ, RZ, UR4 ;  /* 0x00000004ff057e24 */ /* 0x000fe2000f8e00ff */
[C---:B------:R-:W-:Y:S01]  /*0620*/  IADD3 R3, PT, PT, R21.reuse, UR4, RZ ;  /* 0x0000000415037c10 */ /* 0x040fe2000fffe0ff */
[----:B------:R-:W-:Y:S01]  /*0630*/  IMAD.U32 R23, RZ, RZ, UR18 ;  /* 0x00000012ff177e24 */ /* 0x000fe2000f8e00ff */
[----:B------:R-:W-:Y:S01]  /*0640*/  IADD3 R2, P0, PT, R21, UR4, RZ ;  /* 0x0000000415027c10 */ /* 0x000fe2000ff1e0ff */
[----:B------:R-:W-:Y:S02]  /*0650*/  IMAD R5, R5, UR18, R0 ;  /* 0x0000001205057c24 */ /* 0x000fe4000f8e0200 */
[----:B------:R-:W3:Y:S01]  /*0660*/  LDC.64 R18, c[0x0][0x388] ;  /* 0x0000e200ff127b82 */ /* 0x000ee20000000a00 */
[----:B------:R-:W-:Y:S01]  /*0670*/  MOV R25, UR18 ;  /* 0x0000001200197c02 */ /* 0x000fe20008000f00 */
[----:B-1----:R-:W-:Y:S01]  /*0680*/  IMAD.WIDE.U32 R10, R3, 0x8, R10 ;  /* 0x00000008030a7825 */ /* 0x002fe200078e000a */
[----:B------:R-:W-:-:S02]  /*0690*/  IADD3.X R3, PT, PT, RZ, RZ, RZ, P0, !PT ;  /* 0x000000ffff037210 */ /* 0x000fc400007fe4ff */
[----:B--2---:R-:W-:-:S03]  /*06a0*/  LEA R16, P0, R2, UR6, 0x3 ;  /* 0x0000000602107c11 */ /* 0x004fc6000f8018ff */
[----:B0-----:R-:W2:Y:S01]  /*06b0*/  LDG.E.64 R10, desc[UR16][R10.64] ;  /* 0x000000100a0a7981 */ /* 0x001ea2000c1e1b00 */
[----:B---3--:R-:W-:Y:S01]  /*06c0*/  IMAD.WIDE R18, R5, 0x8, R18 ;  /* 0x0000000805127825 */ /* 0x008fe200078e0212 */
[----:B------:R-:W-:-:S04]  /*06d0*/  LEA.HI.X R17, R2, UR7, R3, 0x3, P0 ;  /* 0x0000000702117c11 */ /* 0x000fc800080f1c03 */
[----:B------:R-:W2:Y:S01]  /*06e0*/  LDG.E.64 R14, desc[UR16][R18.64] ;  /* 0x00000010120e7981 */ /* 0x000ea2000c1e1b00 */
[----:B------:R-:W-:-:S03]  /*06f0*/  IMAD.WIDE R22, R23, 0x8, R18 ;  /* 0x0000000817167825 */ /* 0x000fc600078e0212 */
[----:B------:R-:W3:Y:S04]  /*0700*/  LDG.E.64 R6, desc[UR16][R16.64+0x8] ;  /* 0x0000081010067981 */ /* 0x000ee8000c1e1b00 */
[----:B------:R-:W3:Y:S01]  /*0710*/  LDG.E.64 R8, desc[UR16][R22.64] ;  /* 0x0000001016087981 */ /* 0x000ee2000c1e1b00 */
[----:B------:R-:W-:Y:S01]  /*0720*/  IMAD.WIDE R24, R25, 0x8, R22 ;  /* 0x0000000819187825 */ /* 0x000fe200078e0216 */
[----:B------:R-:W-:Y:S02]  /*0730*/  MOV R27, UR18 ;  /* 0x00000012001b7c02 */ /* 0x000fe40008000f00 */
[----:B------:R-:W4:Y:S04]  /*0740*/  LDG.E.64 R2, desc[UR16][R16.64+0x10] ;  /* 0x0000101010027981 */ /* 0x000f28000c1e1b00 */
[----:B------:R-:W4:Y:S01]  /*0750*/  LDG.E.64 R4, desc[UR16][R24.64] ;  /* 0x0000001018047981 */ /* 0x000f22000c1e1b00 */
[----:B------:R-:W-:-:S03]  /*0760*/  IMAD.WIDE R26, R27, 0x8, R24 ;  /* 0x000000081b1a7825 */ /* 0x000fc600078e0218 */
[----:B------:R-:W5:Y:S04]  /*0770*/  LDG.E.64 R18, desc[UR16][R16.64+0x18] ;  /* 0x0000181010127981 */ /* 0x000f68000c1e1b00 */
[----:B------:R-:W5:Y:S01]  /*0780*/  LDG.E.64 R26, desc[UR16][R26.64] ;  /* 0x000000101a1a7981 */ /* 0x000f62000c1e1b00 */
[----:B------:R-:W-:Y:S01]  /*0790*/  UIADD3 UR4, UPT, UPT, UR4, 0x4, URZ ;  /* 0x0000000404047890 */ /* 0x000fe2000fffe0ff */
[----:B--2---:R-:W-:-:S08]  /*07a0*/  DFMA R10, R10, R14, R12 ;  /* 0x0000000e0a0a722b */ /* 0x004fd0000000000c */
[----:B---3--:R-:W-:-:S08]  /*07b0*/  DFMA R6, R6, R8, R10 ;  /* 0x000000080606722b */ /* 0x008fd0000000000a */
[----:B----4-:R-:W-:-:S08]  /*07c0*/  DFMA R2, R2, R4, R6 ;  /* 0x000000040202722b */ /* 0x010fd00000000006 */
[----:B-----5:R-:W-:-:S11]  /*07d0*/  DFMA R12, R18, R26, R2 ;  /* 0x0000001a120c722b */ /* 0x020fd60000000002 */
.L_x_3:
[----:B------:R-:W-:Y:S05]  /*07e0*/  BRA.U !UP1, `(.L_x_2) ;  /* 0x0000000109a87547 */ /* 0x000fea000b800000 */
[----:B------:R-:W-:Y:S01]  /*07f0*/  UISETP.NE.AND UP0, UPT, UR5, 0x1, UPT ;  /* 0x000000010500788c */ /* 0x000fe2000bf05270 */
[----:B------:R-:W-:Y:S01]  /*0800*/  IMAD.U32 R9, RZ, RZ, UR4 ;  /* 0x00000004ff097e24 */ /* 0x000fe2000f8e00ff */
[----:B------:R-:W-:Y:S02]  /*0810*/  ULOP3.LUT UR5, UR18, 0x1, URZ, 0xc0, !UPT ;  /* 0x0000000112057892 */ /* 0x000fe4000f8ec0ff */
[----:B------:R-:W-:Y:S02]  /*0820*/  MOV R11, UR18 ;  /* 0x00000012000b7c02 */ /* 0x000fe40008000f00 */
[----:B------:R-:W-:Y:S01]  /*0830*/  PLOP3.LUT P1, PT, PT, PT, UP0, 0x80, 0x8 ;  /* 0x000000000008781c */ /* 0x000fe20003f2f008 */
[----:B------:R-:W-:-:S04]  /*0840*/  UISETP.NE.U32.AND UP1, UPT, UR5, 0x1, UPT ;  /* 0x000000010500788c */ /* 0x000fc8000bf25070 */
[----:B------:R-:W1:Y:S02]  /*0850*/  @UP0 LDCU.128 UR8, c[0x0][0x380] ;  /* 0x00007000ff0807ac */ /* 0x000e640008000c00 */
[----:B------:R-:W-:Y:S01]  /*0860*/  PLOP3.LUT P0, PT, PT, PT, UP1, 0x80, 0x8 ;  /* 0x000000000008781c */ /* 0x000fe20003f0f018 */
[----:B------:R-:W2:Y:S05]  /*0870*/  @UP0 LDCU.64 UR6, c[0x0][0x380] ;  /* 0x00007000ff0607ac */ /* 0x000eaa0008000a00 */
[C---:B------:R-:W-:Y:S01]  /*0880*/  @P1 IADD3 R7, PT, PT, R21.reuse, UR4, RZ ;  /* 0x0000000415071c10 */ /* 0x040fe2000fffe0ff */
[----:B------:R-:W3:Y:S01]  /*0890*/  @!UP1 LDCU.128 UR12, c[0x0][0x380] ;  /* 0x00007000ff0c97ac */ /* 0x000ee20008000c00 */
[----:B------:R-:W-:Y:S01]  /*08a0*/  @P1 IADD3 R6, P2, PT, R21, UR4, RZ ;  /* 0x0000000415061c10 */ /* 0x000fe2000ff5e0ff */
[----:B------:R-:W-:Y:S01]  /*08b0*/  @P1 IMAD R9, R9, UR18, R0 ;  /* 0x0000001209091c24 */ /* 0x000fe2000f8e0200 */
[----:B------:R-:W-:Y:S01]  /*08c0*/  @UP0 UIADD3 UR4, UPT, UPT, UR4, 0x2, URZ ;  /* 0x0000000204040890 */ /* 0x000fe2000fffe0ff */
[----:B-1----:R-:W-:Y:S01]  /*08d0*/  MOV R2, UR8 ;  /* 0x0000000800027c02 */ /* 0x002fe20008000f00 */
[----:B------:R-:W-:Y:S01]  /*08e0*/  IMAD.U32 R3, RZ, RZ, UR9 ;  /* 0x00000009ff037e24 */ /* 0x000fe2000f8e00ff */
[----:B------:R-:W-:-:S02]  /*08f0*/  MOV R4, UR10 ;  /* 0x0000000a00047c02 */ /* 0x000fc40008000f00 */
[----:B------:R-:W-:Y:S01]  /*0900*/  MOV R5, UR11 ;  /* 0x0000000b00057c02 */ /* 0x000fe20008000f00 */
[----:B------:R-:W-:-:S04]  /*0910*/  @P1 IMAD.WIDE.U32 R2, R7, 0x8, R2 ;  /* 0x0000000807021825 */ /* 0x000fc800078e0002 */
[----:B------:R-:W-:Y:S01]  /*0920*/  @P1 IMAD.WIDE R4, R9, 0x8, R4 ;  /* 0x0000000809041825 */ /* 0x000fe200078e0204 */
[----:B------:R-:W-:Y:S01]  /*0930*/  MOV R19, UR4 ;  /* 0x0000000400137c02 */ /* 0x000fe20008000f00 */
[----:B0-----:R-:W4:Y:S02]  /*0940*/  @P1 LDG.E.64 R2, desc[UR16][R2.64] ;  /* 0x0000001002021981 */ /* 0x001f24000c1e1b00 */
[----:B------:R-:W-:Y:S01]  /*0950*/  @P1 IMAD.X R7, RZ, RZ, RZ, P2 ;  /* 0x000000ffff071224 */ /* 0x000fe200010e06ff */
[----:B--2---:R-:W-:-:S04]  /*0960*/  @P1 LEA R8, P2, R6, UR6, 0x3 ;  /* 0x0000000606081c11 */ /* 0x004fc8000f8418ff */
[----:B------:R-:W-:Y:S01]  /*0970*/  @P1 LEA.HI.X R9, R6, UR7, R7, 0x3, P2 ;  /* 0x0000000706091c11 */ /* 0x000fe200090f1c07 */
[----:B------:R-:W-:Y:S02]  /*0980*/  @P1 IMAD.WIDE R6, R11, 0x8, R4 ;  /* 0x000000080b061825 */ /* 0x000fe400078e0204 */
[----:B------:R-:W4:Y:S01]  /*0990*/  @P1 LDG.E.64 R4, desc[UR16][R4.64] ;  /* 0x0000001004041981 */ /* 0x000f22000c1e1b00 */
[----:B---3--:R-:W-:Y:S01]  /*09a0*/  MOV R14, UR12 ;  /* 0x0000000c000e7c02 */ /* 0x008fe20008000f00 */
[----:B------:R-:W-:Y:S01]  /*09b0*/  IMAD.U32 R15, RZ, RZ, UR13 ;  /* 0x0000000dff0f7e24 */ /* 0x000fe2000f8e00ff */
[----:B------:R-:W-:Y:S01]  /*09c0*/  MOV R10, UR14 ;  /* 0x0000000e000a7c02 */ /* 0x000fe20008000f00 */
[----:B------:R-:W-:Y:S01]  /*09d0*/  IMAD.U32 R11, RZ, RZ, UR15 ;  /* 0x0000000fff0b7e24 */ /* 0x000fe2000f8e00ff */
[----:B------:R-:W-:Y:S01]  /*09e0*/  @!P0 IADD3 R17, PT, PT, R21, UR4, RZ ;  /* 0x0000000415118c10 */ /* 0x000fe2000fffe0ff */
[----:B------:R-:W-:Y:S01]  /*09f0*/  @!P0 IMAD R19, R19, UR18, R0 ;  /* 0x0000001213138c24 */ /* 0x000fe2000f8e0200 */
[----:B------:R-:W2:Y:S04]  /*0a00*/  @P1 LDG.E.64 R6, desc[UR16][R6.64] ;  /* 0x0000001006061981 */ /* 0x000ea8000c1e1b00 */
[----:B------:R-:W2:Y:S01]  /*0a10*/  @P1 LDG.E.64 R8, desc[UR16][R8.64+0x8] ;  /* 0x0000081008081981 */ /* 0x000ea2000c1e1b00 */
[----:B------:R-:W-:-:S04]  /*0a20*/  @!P0 IMAD.WIDE.U32 R14, R17, 0x8, R14 ;  /* 0x00000008110e8825 */ /* 0x000fc800078e000e */
[----:B------:R-:W-:Y:S02]  /*0a30*/  @!P0 IMAD.WIDE R10, R19, 0x8, R10 ;  /* 0x00000008130a8825 */ /* 0x000fe400078e020a */
[----:B------:R-:W3:Y:S04]  /*0a40*/  @!P0 LDG.E.64 R14, desc[UR16][R14.64] ;  /* 0x000000100e0e8981 */ /* 0x000ee8000c1e1b00 */
[----:B------:R-:W3:Y:S01]  /*0a50*/  @!P0 LDG.E.64 R10, desc[UR16][R10.64] ;  /* 0x000000100a0a8981 */ /* 0x000ee2000c1e1b00 */
[----:B----4-:R-:W-:-:S08]  /*0a60*/  @P1 DFMA R2, R2, R4, R12 ;  /* 0x000000040202122b */ /* 0x010fd0000000000c */
[----:B--2---:R-:W-:-:S08]  /*0a70*/  @P1 DFMA R12, R8, R6, R2 ;  /* 0x00000006080c122b */ /* 0x004fd00000000002 */
[----:B---3--:R-:W-:-:S11]  /*0a80*/  @!P0 DFMA R12, R14, R10, R12 ;  /* 0x0000000a0e0c822b */ /* 0x008fd6000000000c */
.L_x_2:
[----:B------:R-:W1:Y:S01]  /*0a90*/  LDC.64 R2, c[0x0][0x390] ;  /* 0x0000e400ff027b82 */ /* 0x000e620000000a00 */
[----:B------:R-:W-:-:S05]  /*0aa0*/  IADD3 R21, PT, PT, R0, R21, RZ ;  /* 0x0000001500157210 */ /* 0x000fca0007ffe0ff */
[----:B-1----:R-:W-:-:S05]  /*0ab0*/  IMAD.WIDE R2, R21, 0x8, R2 ;  /* 0x0000000815027825 */ /* 0x002fca00078e0202 */
[----:B0-----:R-:W-:Y:S01]  /*0ac0*/  STG.E.64 desc[UR16][R2.64], R12 ;  /* 0x0000000c02007986 */ /* 0x001fe2000c101b10 */
[----:B------:R-:W-:Y:S05]  /*0ad0*/  EXIT ;  /* 0x000000000000794d */ /* 0x000fea0003800000 */
.L_x_4:
[----:B------:R-:W-:-:S00]  /*0ae0*/  BRA `(.L_x_4) ;  /* 0xfffffffc00fc7947 */ /* 0x000fc0000383ffff */
[----:B------:R-:W-:-:S00]  /*0af0*/  NOP ;  /* 0x0000000000007918 */ /* 0x000fc00000000000 */
        /* <DEDUP_REMOVED lines=8> */
.L_x_17:


//--------------------- .text._Z22mm_gpu_kernel_parallelPdS_S_i --------------------------
	.section	.text._Z22mm_gpu_kernel_parallelPdS_S_i,"ax",@progbits
	.align	128
        .global         _Z22mm_gpu_kernel_parallelPdS_S_i
        .type           _Z22mm_gpu_kernel_parallelPdS_S_i,@function
        .size           _Z22mm_gpu_kernel_parallelPdS_S_i,(.L_x_18 - _Z22mm_gpu_kernel_parallelPdS_S_i)
        .other          _Z22mm_gpu_kernel_parallelPdS_S_i,@"STO_CUDA_ENTRY STV_DEFAULT"
_Z22mm_gpu_kernel_parallelPdS_S_i:
.text._Z22mm_gpu_kernel_parallelPdS_S_i:
[----:B------:R-:W-:Y:S01]  /*0000*/  LDC R1, c[0x0][0x37c] ;  /* 0x0000df00ff017b82 */ /* 0x000fe20000000800 */
[----:B------:R-:W0:Y:S07]  /*0010*/  S2R R0, SR_TID.X ;  /* 0x0000000000007919 */ /* 0x000e2e0000002100 */
[----:B------:R-:W0:Y:S08]  /*0020*/  S2UR UR4, SR_CTAID.X ;  /* 0x00000000000479c3 */ /* 0x000e300000002500 */
[----:B------:R-:W1:Y:S01]  /*0030*/  LDC R3, c[0x0][0x398] ;  /* 0x0000e600ff037b82 */ /* 0x000e620000000800 */
[----:B0-----:R-:W-:-:S04]  /*0040*/  VIMNMX R2, PT, PT, R0, UR4, !PT ;  /* 0x0000000400027c48 */ /* 0x001fc8000ffe0100 */
[----:B-1----:R-:W-:-:S13]  /*0050*/  ISETP.GE.AND P0, PT, R2, R3, PT ;  /* 0x000000030200720c */ /* 0x002fda0003f06270 */
[----:B------:R-:W-:Y:S05]  /*0060*/  @P0 EXIT ;  /* 0x000000000000094d */ /* 0x000fea0003800000 */
[C---:B------:R-:W-:Y:S01]  /*0070*/  IADD3 R4, PT, PT, R3.reuse, -0x1, RZ ;  /* 0xffffffff03047810 */ /* 0x040fe20007ffe0ff */
[----:B------:R-:W0:Y:S01]  /*0080*/  LDCU.64 UR6, c[0x0][0x358] ;  /* 0x00006b00ff0677ac */ /* 0x000e220008000a00 */
[C---:B------:R-:W-:Y:S01]  /*0090*/  LOP3.LUT R2, R3.reuse, 0x7, RZ, 0xc0, !PT ;  /* 0x0000000703027812 */ /* 0x040fe200078ec0ff */
[----:B------:R-:W-:Y:S01]  /*00a0*/  IMAD R5, R3, UR4, RZ ;  /* 0x0000000403057c24 */ /* 0x000fe2000f8e02ff */
[----:B------:R-:W-:Y:S01]  /*00b0*/  ISETP.GE.U32.AND P1, PT, R4, 0x7, PT ;  /* 0x000000070400780c */ /* 0x000fe20003f26070 */
[----:B------:R-:W-:Y:S01]  /*00c0*/  HFMA2 R4, -RZ, RZ, 0, 0 ;  /* 0x00000000ff047431 */ /* 0x000fe200000001ff */
[----:B------:R-:W-:Y:S02]  /*00d0*/  ISETP.NE.AND P0, PT, R2, RZ, PT ;  /* 0x000000ff0200720c */ /* 0x000fe40003f05270 */
[----:B------:R-:W-:-:S09]  /*00e0*/  CS2R R8, SRZ ;  /* 0x0000000000087805 */ /* 0x000fd2000001ff00 */
[----:B------:R-:W-:Y:S05]  /*00f0*/  @!P1 BRA `(.L_x_5) ;  /* 0x0000000000b49947 */ /* 0x000fea0003800000 */
[----:B------:R-:W-:Y:S02]  /*0100*/  LOP3.LUT R4, R3, 0xfffffff8, RZ, 0xc0, !PT ;  /* 0xfffffff803047812 */ /* 0x000fe400078ec0ff */
[----:B------:R-:W-:Y:S02]  /*0110*/  CS2R R8, SRZ ;  /* 0x0000000000087805 */ /* 0x000fe4000001ff00 */
[----:B------:R-:W-:Y:S02]  /*0120*/  MOV R24, R5 ;  /* 0x0000000500187202 */ /* 0x000fe40000000f00 */
[----:B------:R-:W-:Y:S02]  /*0130*/  MOV R26, R0 ;  /* 0x00000000001a7202 */ /* 0x000fe40000000f00 */
[----:B------:R-:W-:-:S07]  /*0140*/  IADD3 R25, PT, PT, -R4, RZ, RZ ;  /* 0x000000ff04197210 */ /* 0x000fce0007ffe1ff */
.L_x_6:
[----:B------:R-:W1:Y:S08]  /*0150*/  LDC.64 R28, c[0x0][0x380] ;  /* 0x0000e000ff1c7b82 */ /* 0x000e700000000a00 */
[----:B------:R-:W2:Y:S01]  /*0160*/  LDC.64 R18, c[0x0][0x388] ;  /* 0x0000e200ff127b82 */ /* 0x000ea20000000a00 */
[----:B-1----:R-:W-:-:S05]  /*0170*/  IMAD.WIDE R28, R24, 0x8, R28 ;  /* 0x00000008181c7825 */ /* 0x002fca00078e021c */
[----:B0-----:R-:W3:Y:S01]  /*0180*/  LDG.E.64 R16, desc[UR6][R28.64] ;  /* 0x000000061c107981 */ /* 0x001ee2000c1e1b00 */
[----:B--2---:R-:W-:-:S03]  /*0190*/  IMAD.WIDE R18, R26, 0x8, R18 ;  /* 0x000000081a127825 */ /* 0x004fc600078e0212 */
[----:B------:R-:W2:Y:S04]  /*01a0*/  LDG.E.64 R14, desc[UR6][R28.64+0x8] ;  /* 0x000008061c0e7981 */ /* 0x000ea8000c1e1b00 */
[----:B------:R0:W3:Y:S04]  /*01b0*/  LDG.E.64 R6, desc[UR6][R18.64] ;  /* 0x0000000612067981 */ /* 0x0000e8000c1e1b00 */
[----:B------:R-:W4:Y:S01]  /*01c0*/  LDG.E.64 R20, desc[UR6][R28.64+0x18] ;  /* 0x000018061c147981 */ /* 0x000f22000c1e1b00 */
[----:B0-----:R-:W-:-:S05]  /*01d0*/  IMAD.WIDE R18, R3, 0x8, R18 ;  /* 0x0000000803127825 */ /* 0x001fca00078e0212 */
[----:B------:R-:W2:Y:S01]  /*01e0*/  LDG.E.64 R12, desc[UR6][R18.64] ;  /* 0x00000006120c7981 */ /* 0x000ea2000c1e1b00 */
[----:B------:R-:W-:-:S05]  /*01f0*/  IMAD.WIDE R22, R3, 0x8, R18 ;  /* 0x0000000803167825 */ /* 0x000fca00078e0212 */
[----:B------:R0:W5:Y:S02]  /*0200*/  LDG.E.64 R10, desc[UR6][R22.64] ;  /* 0x00000006160a7981 */ /* 0x000164000c1e1b00 */
[C---:B0-----:R-:W-:Y:S01]  /*0210*/  IMAD.WIDE R22, R3.reuse, 0x8, R22 ;  /* 0x0000000803167825 */ /* 0x041fe200078e0216 */
[----:B---3--:R-:W-:Y:S01]  /*0220*/  DFMA R16, R16, R6, R8 ;  /* 0x000000061010722b */ /* 0x008fe20000000008 */
[----:B------:R-:W5:Y:S04]  /*0230*/  LDG.E.64 R8, desc[UR6][R28.64+0x10] ;  /* 0x000010061c087981 */ /* 0x000f68000c1e1b00 */
[----:B------:R-:W4:Y:S03]  /*0240*/  LDG.E.64 R6, desc[UR6][R22.64] ;  /* 0x0000000616067981 */ /* 0x000f26000c1e1b00 */
[----:B--2---:R-:W-:Y:S01]  /*0250*/  DFMA R14, R14, R12, R16 ;  /* 0x0000000c0e0e722b */ /* 0x004fe20000000010 */
[C---:B------:R-:W-:Y:S01]  /*0260*/  IMAD.WIDE R12, R3.reuse, 0x8, R22 ;  /* 0x00000008030c7825 */ /* 0x040fe200078e0216 */
[----:B------:R-:W2:Y:S04]  /*0270*/  LDG.E.64 R16, desc[UR6][R28.64+0x20] ;  /* 0x000020061c107981 */ /* 0x000ea8000c1e1b00 */
[----:B------:R-:W2:Y:S02]  /*0280*/  LDG.E.64 R18, desc[UR6][R12.64] ;  /* 0x000000060c127981 */ /* 0x000ea4000c1e1b00 */
[----:B-----5:R-:W-:Y:S01]  /*0290*/  DFMA R10, R8, R10, R14 ;  /* 0x0000000a080a722b */ /* 0x020fe2000000000e */
[----:B------:R-:W-:-:S02]  /*02a0*/  IMAD.WIDE R8, R3, 0x8, R12 ;  /* 0x0000000803087825 */ /* 0x000fc400078e020c */
[----:B------:R-:W3:Y:S04]  /*02b0*/  LDG.E.64 R12, desc[UR6][R28.64+0x28] ;  /* 0x000028061c0c7981 */ /* 0x000ee8000c1e1b00 */
[----:B------:R-:W3:Y:S01]  /*02c0*/  LDG.E.64 R14, desc[UR6][R8.64] ;  /* 0x00000006080e7981 */ /* 0x000ee2000c1e1b00 */
[----:B----4-:R-:W-:Y:S01]  /*02d0*/  DFMA R20, R20, R6, R10 ;  /* 0x000000061414722b */ /* 0x010fe2000000000a */
[----:B------:R-:W-:-:S05]  /*02e0*/  IMAD.WIDE R6, R3, 0x8, R8 ;  /* 0x0000000803067825 */ /* 0x000fca00078e0208 */
[----:B------:R-:W4:Y:S01]  /*02f0*/  LDG.E.64 R10, desc[UR6][R6.64] ;  /* 0x00000006060a7981 */ /* 0x000f22000c1e1b00 */
[----:B------:R-:W-:-:S03]  /*0300*/  IMAD.WIDE R22, R3, 0x8, R6 ;  /* 0x0000000803167825 */ /* 0x000fc600078e0206 */
[----:B------:R-:W4:Y:S04]  /*0310*/  LDG.E.64 R8, desc[UR6][R28.64+0x30] ;  /* 0x000030061c087981 */ /* 0x000f28000c1e1b00 */
[----:B------:R-:W5:Y:S04]  /*0320*/  LDG.E.64 R22, desc[UR6][R22.64] ;  /* 0x0000000616167981 */ /* 0x000f68000c1e1b00 */
[----:B------:R-:W5:Y:S01]  /*0330*/  LDG.E.64 R6, desc[UR6][R28.64+0x38] ;  /* 0x000038061c067981 */ /* 0x000f62000c1e1b00 */
[----:B--2---:R-:W-:Y:S01]  /*0340*/  DFMA R16, R16, R18, R20 ;  /* 0x000000121010722b */ /* 0x004fe20000000014 */
[----:B------:R-:W-:-:S04]  /*0350*/  IADD3 R25, PT, PT, R25, 0x8, RZ ;  /* 0x0000000819197810 */ /* 0x000fc80007ffe0ff */
[----:B------:R-:W-:Y:S01]  /*0360*/  ISETP.NE.AND P1, PT, R25, RZ, PT ;  /* 0x000000ff1900720c */ /* 0x000fe20003f25270 */
[----:B------:R-:W-:Y:S01]  /*0370*/  VIADD R24, R24, 0x8 ;  /* 0x0000000818187836 */ /* 0x000fe20000000000 */
[----:B------:R-:W-:Y:S01]  /*0380*/  LEA R26, R3, R26, 0x3 ;  /* 0x0000001a031a7211 */ /* 0x000fe200078e18ff */
[----:B---3--:R-:W-:-:S08]  /*0390*/  DFMA R12, R12, R14, R16 ;  /* 0x0000000e0c0c722b */ /* 0x008fd00000000010 */
[----:B----4-:R-:W-:-:S08]  /*03a0*/  DFMA R10, R8, R10, R12 ;  /* 0x0000000a080a722b */ /* 0x010fd0000000000c */
[----:B-----5:R-:W-:Y:S01]  /*03b0*/  DFMA R8, R6, R22, R10 ;  /* 0x000000160608722b */ /* 0x020fe2000000000a */
[----:B------:R-:W-:Y:S10]  /*03c0*/  @P1 BRA `(.L_x_6) ;  /* 0xfffffffc00601947 */ /* 0x000ff4000383ffff */
.L_x_5:
[----:B------:R-:W-:Y:S05]  /*03d0*/  @!P0 BRA `(.L_x_7) ;  /* 0x0000000000d48947 */ /* 0x000fea0003800000 */
[----:B------:R-:W-:Y:S02]  /*03e0*/  ISETP.GE.U32.AND P0, PT, R2, 0x4, PT ;  /* 0x000000040200780c */ /* 0x000fe40003f06070 */
[----:B------:R-:W-:-:S04]  /*03f0*/  LOP3.LUT R26, R3, 0x3, RZ, 0xc0, !PT ;  /* 0x00000003031a7812 */ /* 0x000fc800078ec0ff */
[----:B------:R-:W-:-:S07]  /*0400*/  ISETP.NE.AND P1, PT, R26, RZ, PT ;  /* 0x000000ff1a00720c */ /* 0x000fce0003f25270 */
[----:B------:R-:W-:Y:S06]  /*0410*/  @!P0 BRA `(.L_x_8) ;  /* 0x0000000000588947 */ /* 0x000fec0003800000 */
[----:B------:R-:W1:Y:S01]  /*0420*/  LDC.64 R24, c[0x0][0x380] ;  /* 0x0000e000ff187b82 */ /* 0x000e620000000a00 */
[----:B------:R-:W-:Y:S01]  /*0430*/  IADD3 R7, PT, PT, R5, R4, RZ ;  /* 0x0000000405077210 */ /* 0x000fe20007ffe0ff */
[----:B------:R-:W-:-:S06]  /*0440*/  IMAD R11, R4, R3, R0 ;  /* 0x00000003040b7224 */ /* 0x000fcc00078e0200 */
        /* <DEDUP_REMOVED lines=10> */
[----:B------:R-:W4:Y:S01]  /*04f0*/  LDG.E.64 R10, desc[UR6][R22.64] ;  /* 0x00000006160a7981 */ /* 0x000f22000c1e1b00 */
[----:B------:R-:W-:-:S06]  /*0500*/  IMAD.WIDE R20, R3, 0x8, R22 ;  /* 0x0000000803147825 */ /* 0x000fcc00078e0216 */
[----:B------:R-:W5:Y:S04]  /*0510*/  LDG.E.64 R20, desc[UR6][R20.64] ;  /* 0x0000000614147981 */ /* 0x000f68000c1e1b00 */
[----:B------:R-:W5:Y:S01]  /*0520*/  LDG.E.64 R22, desc[UR6][R24.64+0x18] ;  /* 0x0000180618167981 */ /* 0x000f62000c1e1b00 */
[----:B------:R-:W-:Y:S01]  /*0530*/  IADD3 R4, PT, PT, R4, 0x4, RZ ;  /* 0x0000000404047810 */ /* 0x000fe20007ffe0ff */
[----:B---3--:R-:W-:-:S08]  /*0540*/  DFMA R16, R16, R18, R8 ;  /* 0x000000121010722b */ /* 0x008fd00000000008 */
[----:B--2---:R-:W-:-:S08]  /*0550*/  DFMA R12, R12, R14, R16 ;  /* 0x0000000e0c0c722b */ /* 0x004fd00000000010 */
[----:B----4-:R-:W-:-:S08]  /*0560*/  DFMA R6, R6, R10, R12 ;  /* 0x0000000a0606722b */ /* 0x010fd0000000000c */
[----:B-----5:R-:W-:-:S11]  /*0570*/  DFMA R8, R22, R20, R6 ;  /* 0x000000141608722b */ /* 0x020fd60000000006 */
.L_x_8:
[----:B------:R-:W-:Y:S05]  /*0580*/  @!P1 BRA `(.L_x_7) ;  /* 0x0000000000689947 */ /* 0x000fea0003800000 */
[----:B------:R-:W1:Y:S01]  /*0590*/  LDC.64 R18, c[0x0][0x380] ;  /* 0x0000e000ff127b82 */ /* 0x000e620000000a00 */
[----:B------:R-:W-:Y:S02]  /*05a0*/  ISETP.NE.AND P0, PT, R26, 0x1, PT ;  /* 0x000000011a00780c */ /* 0x000fe40003f05270 */
[----:B------:R-:W-:-:S04]  /*05b0*/  LOP3.LUT R2, R3, 0x1, RZ, 0xc0, !PT ;  /* 0x0000000103027812 */ /* 0x000fc800078ec0ff */
[----:B------:R-:W-:Y:S01]  /*05c0*/  ISETP.NE.U32.AND P1, PT, R2, 0x1, PT ;  /* 0x000000010200780c */ /* 0x000fe20003f25070 */
[----:B------:R-:W2:Y:S06]  /*05d0*/  LDC.64 R6, c[0x0][0x388] ;  /* 0x0000e200ff067b82 */ /* 0x000eac0000000a00 */
[----:B------:R-:W-:Y:S02]  /*05e0*/  @P0 IMAD.IADD R11, R5, 0x1, R4 ;  /* 0x00000001050b0824 */ /* 0x000fe400078e0204 */
[----:B------:R-:W3:Y:S01]  /*05f0*/  LDC.64 R14, c[0x0][0x380] ;  /* 0x0000e000ff0e7b82 */ /* 0x000ee20000000a00 */
[----:B------:R-:W-:-:S07]  /*0600*/  @P0 IMAD R21, R4, R3, R0 ;  /* 0x0000000304150224 */ /* 0x000fce00078e0200 */
[----:B------:R-:W4:Y:S01]  /*0610*/  LDC.64 R12, c[0x0][0x388] ;  /* 0x0000e200ff0c7b82 */ /* 0x000f220000000a00 */
[----:B-1----:R-:W-:Y:S01]  /*0620*/  @P0 IMAD.WIDE R18, R11, 0x8, R18 ;  /* 0x000000080b120825 */ /* 0x002fe200078e0212 */
[----:B------:R-:W-:-:S04]  /*0630*/  @P0 IADD3 R4, PT, PT, R4, 0x2, RZ ;  /* 0x0000000204040810 */ /* 0x000fc80007ffe0ff */
[----:B0-----:R-:W5:Y:S01]  /*0640*/  @P0 LDG.E.64 R10, desc[UR6][R18.64] ;  /* 0x00000006120a0981 */ /* 0x001f62000c1e1b00 */
[----:B--2---:R-:W-:-:S05]  /*0650*/  @P0 IMAD.WIDE R20, R21, 0x8, R6 ;  /* 0x0000000815140825 */ /* 0x004fca00078e0206 */
[----:B------:R-:W5:Y:S01]  /*0660*/  @P0 LDG.E.64 R6, desc[UR6][R20.64] ;  /* 0x0000000614060981 */ /* 0x000f62000c1e1b00 */
[----:B------:R-:W-:Y:S01]  /*0670*/  @P0 IMAD.WIDE R16, R3, 0x8, R20 ;  /* 0x0000000803100825 */ /* 0x000fe200078e0214 */
[----:B------:R-:W-:-:S03]  /*0680*/  @!P1 IADD3 R23, PT, PT, R5, R4, RZ ;  /* 0x0000000405179210 */ /* 0x000fc60007ffe0ff */
[----:B------:R-:W-:Y:S02]  /*0690*/  @!P1 IMAD R25, R4, R3, R0 ;  /* 0x0000000304199224 */ /* 0x000fe400078e0200 */
[----:B------:R-:W2:Y:S01]  /*06a0*/  @P0 LDG.E.64 R2, desc[UR6][R18.64+0x8] ;  /* 0x0000080612020981 */ /* 0x000ea2000c1e1b00 */
[----:B---3--:R-:W-:-:S03]  /*06b0*/  @!P1 IMAD.WIDE R14, R23, 0x8, R14 ;  /* 0x00000008170e9825 */ /* 0x008fc600078e020e */
[----:B------:R-:W2:Y:S01]  /*06c0*/  @P0 LDG.E.64 R16, desc[UR6][R16.64] ;  /* 0x0000000610100981 */ /* 0x000ea2000c1e1b00 */
[----:B----4-:R-:W-:-:S03]  /*06d0*/  @!P1 IMAD.WIDE R12, R25, 0x8, R12 ;  /* 0x00000008190c9825 */ /* 0x010fc600078e020c */
[----:B------:R-:W3:Y:S04]  /*06e0*/  @!P1 LDG.E.64 R14, desc[UR6][R14.64] ;  /* 0x000000060e0e9981 */ /* 0x000ee8000c1e1b00 */
[----:B------:R-:W3:Y:S01]  /*06f0*/  @!P1 LDG.E.64 R12, desc[UR6][R12.64] ;  /* 0x000000060c0c9981 */ /* 0x000ee2000c1e1b00 */
[----:B-----5:R-:W-:-:S08]  /*0700*/  @P0 DFMA R6, R10, R6, R8 ;  /* 0x000000060a06022b */ /* 0x020fd00000000008 */
[----:B--2---:R-:W-:-:S08]  /*0710*/  @P0 DFMA R8, R2, R16, R6 ;  /* 0x000000100208022b */ /* 0x004fd00000000006 */
[----:B---3--:R-:W-:-:S11]  /*0720*/  @!P1 DFMA R8, R14, R12, R8 ;  /* 0x0000000c0e08922b */ /* 0x008fd60000000008 */
.L_x_7:
[----:B------:R-:W1:Y:S01]  /*0730*/  LDC.64 R2, c[0x0][0x390] ;  /* 0x0000e400ff027b82 */ /* 0x000e620000000a00 */
[----:B------:R-:W-:-:S05]  /*0740*/  IADD3 R5, PT, PT, R5, R0, RZ ;  /* 0x0000000005057210 */ /* 0x000fca0007ffe0ff */
[----:B-1----:R-:W-:-:S05]  /*0750*/  IMAD.WIDE.U32 R2, R5, 0x8, R2 ;  /* 0x0000000805027825 */ /* 0x002fca00078e0002 */
[----:B0-----:R-:W-:Y:S01]  /*0760*/  STG.E.64 desc[UR6][R2.64], R8 ;  /* 0x0000000802007986 */ /* 0x001fe2000c101b06 */
[----:B------:R-:W-:Y:S05]  /*0770*/  EXIT ;  /* 0x000000000000794d */ /* 0x000fea0003800000 */
.L_x_9:
        /* <DEDUP_REMOVED lines=16> */
.L_x_18:


//--------------------- .text._Z19mm_gpu_kernel_basicPdS_S_i --------------------------
	.section	.text._Z19mm_gpu_kernel_basicPdS_S_i,"ax",@progbits
	.align	128
        .global         _Z19mm_gpu_kernel_basicPdS_S_i
        .type           _Z19mm_gpu_kernel_basicPdS_S_i,@function
        .size           _Z19mm_gpu_kernel_basicPdS_S_i,(.L_x_19 - _Z19mm_gpu_kernel_basicPdS_S_i)
        .other          _Z19mm_gpu_kernel_basicPdS_S_i,@"STO_CUDA_ENTRY STV_DEFAULT"
_Z19mm_gpu_kernel_basicPdS_S_i:
.text._Z19mm_gpu_kernel_basicPdS_S_i:
[----:B------:R-:W-:Y:S08]  /*0000*/  LDC R1, c[0x0][0x37c] ;  /* 0x0000df00ff017b82 */ /* 0x000ff00000000800 */
[----:B------:R-:W0:Y:S08]  /*0010*/  S2UR UR4, SR_CTAID.X ;  /* 0x00000000000479c3 */ /* 0x000e300000002500 */
[----:B------:R-:W0:Y:S02]  /*0020*/  LDC R4, c[0x0][0x398] ;  /* 0x0000e600ff047b82 */ /* 0x000e240000000800 */
[----:B0-----:R-:W-:-:S13]  /*0030*/  ISETP.LE.AND P0, PT, R4, UR4, PT ;  /* 0x0000000404007c0c */ /* 0x001fda000bf03270 */
[----:B------:R-:W-:Y:S05]  /*0040*/  @P0 EXIT ;  /* 0x000000000000094d */ /* 0x000fea0003800000 */
[C---:B------:R-:W-:Y:S01]  /*0050*/  IADD3 R0, PT, PT, R4.reuse, -0x1, RZ ;  /* 0xffffffff04007810 */ /* 0x040fe20007ffe0ff */
[----:B------:R-:W-:Y:S01]  /*0060*/  IMAD.MOV.U32 R5, RZ, RZ, RZ ;  /* 0x000000ffff057224 */ /* 0x000fe200078e00ff */
[----:B------:R-:W-:Y:S01]  /*0070*/  LOP3.LUT R2, R4, 0xfffffff8, RZ, 0xc0, !PT ;  /* 0xfffffff804027812 */ /* 0x000fe200078ec0ff */
[----:B------:R-:W0:Y:S01]  /*0080*/  LDCU.64 UR6, c[0x0][0x358] ;  /* 0x00006b00ff0677ac */ /* 0x000e220008000a00 */
[----:B------:R-:W-:Y:S01]  /*0090*/  ISETP.GE.U32.AND P0, PT, R0, 0x7, PT ;  /* 0x000000070000780c */ /* 0x000fe20003f06070 */
[C---:B------:R-:W-:Y:S01]  /*00a0*/  IMAD R0, R4.reuse, UR4, RZ ;  /* 0x0000000404007c24 */ /* 0x040fe2000f8e02ff */
[C---:B------:R-:W-:Y:S02]  /*00b0*/  LOP3.LUT R3, R4.reuse, 0x7, RZ, 0xc0, !PT ;  /* 0x0000000704037812 */ /* 0x040fe400078ec0ff */
[----:B------:R-:W-:Y:S02]  /*00c0*/  LOP3.LUT R4, R4, 0x3, RZ, 0xc0, !PT ;  /* 0x0000000304047812 */ /* 0x000fe400078ec0ff */
[----:B------:R-:W-:-:S07]  /*00d0*/  IADD3 R6, PT, PT, -R2, RZ, RZ ;  /* 0x000000ff02067210 */ /* 0x000fce0007ffe1ff */
.L_x_15:
[----:B------:R-:W-:Y:S01]  /*00e0*/  IMAD.MOV.U32 R7, RZ, RZ, RZ ;  /* 0x000000ffff077224 */ /* 0x000fe200078e00ff */
[----:B-1----:R-:W-:Y:S01]  /*00f0*/  CS2R R16, SRZ ;  /* 0x0000000000107805 */ /* 0x002fe2000001ff00 */
[----:B------:R-:W-:Y:S06]  /*0100*/  @!P0 BRA `(.L_x_10) ;  /* 0x0000000000f08947 */ /* 0x000fec0003800000 */
[----:B------:R-:W1:Y:S01]  /*0110*/  LDC R8, c[0x0][0x398] ;  /* 0x0000e600ff087b82 */ /* 0x000e620000000800 */
[----:B------:R-:W-:Y:S01]  /*0120*/  MOV R20, R0 ;  /* 0x0000000000147202 */ /* 0x000fe20000000f00 */
[--C-:B------:R-:W-:Y:S01]  /*0130*/  IMAD.MOV.U32 R9, RZ, RZ, R5.reuse ;  /* 0x000000ffff097224 */ /* 0x100fe200078e0005 */
[----:B------:R-:W-:Y:S02]  /*0140*/  MOV R24, R6 ;  /* 0x0000000600187202 */ /* 0x000fe40000000f00 */
[----:B------:R-:W-:Y:S01]  /*0150*/  CS2R R16, SRZ ;  /* 0x0000000000107805 */ /* 0x000fe2000001ff00 */
[----:B-1----:R-:W-:Y:S01]  /*0160*/  IMAD.IADD R7, R5, 0x1, R8 ;  /* 0x0000000105077824 */ /* 0x002fe200078e0208 */
[C---:B------:R-:W-:Y:S01]  /*0170*/  LEA R21, R8.reuse, R5, 0x1 ;  /* 0x0000000508157211 */ /* 0x040fe200078e08ff */
[C-C-:B------:R-:W-:Y:S02]  /*0180*/  IMAD R23, R8.reuse, 0x3, R5.reuse ;  /* 0x0000000308177824 */ /* 0x140fe400078e0205 */
[----:B------:R-:W-:-:S02]  /*0190*/  IMAD R25, R8, 0x4, R5 ;  /* 0x0000000408197824 */ /* 0x000fc400078e0205 */
[C-C-:B------:R-:W-:Y:S02]  /*01a0*/  IMAD R27, R8.reuse, 0x5, R5.reuse ;  /* 0x00000005081b7824 */ /* 0x140fe400078e0205 */
[C-C-:B------:R-:W-:Y:S02]  /*01b0*/  IMAD R29, R8.reuse, 0x6, R5.reuse ;  /* 0x00000006081d7824 */ /* 0x140fe400078e0205 */
[----:B------:R-:W-:-:S07]  /*01c0*/  IMAD R22, R8, 0x7, R5 ;  /* 0x0000000708167824 */ /* 0x000fce00078e0205 */
.L_x_11:
[----:B------:R-:W1:Y:S08]  /*01d0*/  LDC.64 R10, c[0x0][0x388] ;  /* 0x0000e200ff0a7b82 */ /* 0x000e700000000a00 */
[----:B------:R-:W2:Y:S01]  /*01e0*/  LDC.64 R12, c[0x0][0x380] ;  /* 0x0000e000ff0c7b82 */ /* 0x000ea20000000a00 */
[----:B-1----:R-:W-:-:S06]  /*01f0*/  IMAD.WIDE.U32 R18, R9, 0x8, R10 ;  /* 0x0000000809127825 */ /* 0x002fcc00078e000a */
[----:B0-----:R-:W3:Y:S01]  /*0200*/  LDG.E.64 R18, desc[UR6][R18.64] ;  /* 0x0000000612127981 */ /* 0x001ee2000c1e1b00 */
[----:B--2---:R-:W-:-:S05]  /*0210*/  IMAD.WIDE.U32 R12, R20, 0x8, R12 ;  /* 0x00000008140c7825 */ /* 0x004fca00078e000c */
[----:B------:R-:W3:Y:S02]  /*0220*/  LDG.E.64 R14, desc[UR6][R12.64] ;  /* 0x000000060c0e7981 */ /* 0x000ee4000c1e1b00 */
[----:B---3--:R-:W-:Y:S01]  /*0230*/  DFMA R18, R14, R18, R16 ;  /* 0x000000120e12722b */ /* 0x008fe20000000010 */
[--C-:B------:R-:W-:Y:S01]  /*0240*/  IMAD.WIDE.U32 R16, R7, 0x8, R10.reuse ;  /* 0x0000000807107825 */ /* 0x100fe200078e000a */
[----:B------:R-:W2:Y:S05]  /*0250*/  LDG.E.64 R14, desc[UR6][R12.64+0x8] ;  /* 0x000008060c0e7981 */ /* 0x000eaa000c1e1b00 */
[----:B------:R-:W2:Y:S02]  /*0260*/  LDG.E.64 R16, desc[UR6][R16.64] ;  /* 0x0000000610107981 */ /* 0x000ea4000c1e1b00 */
[----:B--2---:R-:W-:Y:S01]  /*0270*/  DFMA R16, R14, R16, R18 ;  /* 0x000000100e10722b */ /* 0x004fe20000000012 */
[----:B------:R-:W-:-:S05]  /*0280*/  IMAD.WIDE.U32 R14, R21, 0x8, R10 ;  /* 0x00000008150e7825 */ /* 0x000fca00078e000a */
[----:B------:R-:W2:Y:S04]  /*0290*/  LDG.E.64 R18, desc[UR6][R14.64] ;  /* 0x000000060e127981 */ /* 0x000ea8000c1e1b00 */
[----:B------:R-:W2:Y:S02]  /*02a0*/  LDG.E.64 R14, desc[UR6][R12.64+0x10] ;  /* 0x000010060c0e7981 */ /* 0x000ea4000c1e1b00 */
[----:B--2---:R-:W-:Y:S01]  /*02b0*/  DFMA R18, R14, R18, R16 ;  /* 0x000000120e12722b */ /* 0x004fe20000000010 */
[--C-:B------:R-:W-:Y:S01]  /*02c0*/  IMAD.WIDE.U32 R16, R23, 0x8, R10.reuse ;  /* 0x0000000817107825 */ /* 0x100fe200078e000a */
[----:B------:R-:W2:Y:S05]  /*02d0*/  LDG.E.64 R14, desc[UR6][R12.64+0x18] ;  /* 0x000018060c0e7981 */ /* 0x000eaa000c1e1b00 */
        /* <DEDUP_REMOVED lines=12> */
[----:B------:R-:W2:Y:S01]  /*03a0*/  LDG.E.64 R16, desc[UR6][R16.64] ;  /* 0x0000000610107981 */ /* 0x000ea2000c1e1b00 */
[----:B------:R-:W-:-:S06]  /*03b0*/  IMAD.WIDE.U32 R10, R22, 0x8, R10 ;  /* 0x00000008160a7825 */ /* 0x000fcc00078e000a */
[----:B------:R-:W3:Y:S01]  /*03c0*/  LDG.E.64 R10, desc[UR6][R10.64] ;  /* 0x000000060a0a7981 */ /* 0x000ee2000c1e1b00 */
[----:B------:R-:W-:-:S04]  /*03d0*/  IADD3 R24, PT, PT, R24, 0x8, RZ ;  /* 0x0000000818187810 */ /* 0x000fc80007ffe0ff */
[----:B------:R-:W-:Y:S01]  /*03e0*/  ISETP.NE.AND P1, PT, R24, RZ, PT ;  /* 0x000000ff1800720c */ /* 0x000fe20003f25270 */
[----:B--2---:R-:W-:Y:S01]  /*03f0*/  DFMA R16, R18, R16, R14 ;  /* 0x000000101210722b */ /* 0x004fe2000000000e */
[----:B------:R-:W3:Y:S01]  /*0400*/  LDG.E.64 R18, desc[UR6][R12.64+0x38] ;  /* 0x000038060c127981 */ /* 0x000ee2000c1e1b00 */
[----:B------:R-:W-:Y:S01]  /*0410*/  VIADD R20, R20, 0x8 ;  /* 0x0000000814147836 */ /* 0x000fe20000000000 */
[C---:B------:R-:W-:Y:S01]  /*0420*/  LEA R7, R8.reuse, R7, 0x3 ;  /* 0x0000000708077211 */ /* 0x040fe200078e18ff */
[C---:B------:R-:W-:Y:S01]  /*0430*/  IMAD R23, R8.reuse, 0x8, R23 ;  /* 0x0000000808177824 */ /* 0x040fe200078e0217 */
[C---:B------:R-:W-:Y:S01]  /*0440*/  LEA R21, R8.reuse, R21, 0x3 ;  /* 0x0000001508157211 */ /* 0x040fe200078e18ff */
[C---:B------:R-:W-:Y:S01]  /*0450*/  IMAD R29, R8.reuse, 0x8, R29 ;  /* 0x00000008081d7824 */ /* 0x040fe200078e021d */
[C---:B------:R-:W-:Y:S02]  /*0460*/  LEA R25, R8.reuse, R25, 0x3 ;  /* 0x0000001908197211 */ /* 0x040fe400078e18ff */
[----:B------:R-:W-:-:S02]  /*0470*/  LEA R27, R8, R27, 0x3 ;  /* 0x0000001b081b7211 */ /* 0x000fc400078e18ff */
[C---:B------:R-:W-:Y:S02]  /*0480*/  LEA R22, R8.reuse, R22, 0x3 ;  /* 0x0000001608167211 */ /* 0x040fe400078e18ff */
[----:B------:R-:W-:Y:S01]  /*0490*/  LEA R9, R8, R9, 0x3 ;  /* 0x0000000908097211 */ /* 0x000fe200078e18ff */
[----:B---3--:R-:W-:Y:S01]  /*04a0*/  DFMA R16, R18, R10, R16 ;  /* 0x0000000a1210722b */ /* 0x008fe20000000010 */
[----:B------:R-:W-:Y:S10]  /*04b0*/  @P1 BRA `(.L_x_11) ;  /* 0xfffffffc00441947 */ /* 0x000ff4000383ffff */
[----:B------:R-:W-:-:S07]  /*04c0*/  IMAD.MOV.U32 R7, RZ, RZ, R2 ;  /* 0x000000ffff077224 */ /* 0x000fce00078e0002 */
.L_x_10:
[----:B------:R-:W-:-:S13]  /*04d0*/  ISETP.NE.AND P1, PT, R3, RZ, PT ;  /* 0x000000ff0300720c */ /* 0x000fda0003f25270 */
[----:B------:R-:W-:Y:S05]  /*04e0*/  @!P1 BRA `(.L_x_12) ;  /* 0x00000004001c9947 */ /* 0x000fea0003800000 */
[----:B------:R-:W-:Y:S02]  /*04f0*/  IADD3 R8, PT, PT, R3, -0x1, RZ ;  /* 0xffffffff03087810 */ /* 0x000fe40007ffe0ff */
[----:B------:R-:W-:Y:S02]  /*0500*/  ISETP.NE.AND P1, PT, R4, RZ, PT ;  /* 0x000000ff0400720c */ /* 0x000fe40003f25270 */
[----:B------:R-:W-:-:S13]  /*0510*/  ISETP.GE.U32.AND P2, PT, R8, 0x3, PT ;  /* 0x000000030800780c */ /* 0x000fda0003f46070 */
[----:B------:R-:W-:Y:S05]  /*0520*/  @!P2 BRA `(.L_x_13) ;  /* 0x00000000007ca947 */ /* 0x000fea0003800000 */
[----:B------:R-:W1:Y:S01]  /*0530*/  LDC R24, c[0x0][0x398] ;  /* 0x0000e600ff187b82 */ /* 0x000e620000000800 */
[----:B------:R-:W-:-:S07]  /*0540*/  IADD3 R13, PT, PT, R0, R7, RZ ;  /* 0x00000007000d7210 */ /* 0x000fce0007ffe0ff */
[----:B------:R-:W2:Y:S08]  /*0550*/  LDC.64 R10, c[0x0][0x380] ;  /* 0x0000e000ff0a7b82 */ /* 0x000eb00000000a00 */
[----:B------:R-:W3:Y:S01]  /*0560*/  LDC.64 R8, c[0x0][0x388] ;  /* 0x0000e200ff087b82 */ /* 0x000ee20000000a00 */
[----:B-1----:R-:W-:-:S07]  /*0570*/  IMAD R19, R7, R24, R5 ;  /* 0x0000001807137224 */ /* 0x002fce00078e0205 */
[----:B------:R-:W1:Y:S01]  /*0580*/  LDC.64 R14, c[0x0][0x380] ;  /* 0x0000e000ff0e7b82 */ /* 0x000e620000000a00 */
[----:B--2---:R-:W-:-:S06]  /*0590*/  IMAD.WIDE.U32 R10, R13, 0x8, R10 ;  /* 0x000000080d0a7825 */ /* 0x004fcc00078e000a */
[----:B0-----:R-:W2:Y:S01]  /*05a0*/  LDG.E.64 R10, desc[UR6][R10.64] ;  /* 0x000000060a0a7981 */ /* 0x001ea2000c1e1b00 */
[----:B---3--:R-:W-:-:S06]  /*05b0*/  IMAD.WIDE.U32 R12, R19, 0x8, R8 ;  /* 0x00000008130c7825 */ /* 0x008fcc00078e0008 */
[----:B------:R-:W2:Y:S01]  /*05c0*/  LDG.E.64 R12, desc[UR6][R12.64] ;  /* 0x000000060c0c7981 */ /* 0x000ea2000c1e1b00 */
[----:B------:R-:W-:Y:S02]  /*05d0*/  IADD3 R18, P2, PT, R0, R7, RZ ;  /* 0x0000000700127210 */ /* 0x000fe40007f5e0ff */
[----:B------:R-:W-:-:S03]  /*05e0*/  IADD3 R21, PT, PT, R19, R24, RZ ;  /* 0x0000001813157210 */ /* 0x000fc60007ffe0ff */
[----:B------:R-:W-:Y:S01]  /*05f0*/  IMAD.X R20, RZ, RZ, RZ, P2 ;  /* 0x000000ffff147224 */ /* 0x000fe200010e06ff */
[----:B-1----:R-:W-:-:S04]  /*0600*/  LEA R14, P2, R18, R14, 0x3 ;  /* 0x0000000e120e7211 */ /* 0x002fc800078418ff */
[----:B------:R-:W-:Y:S01]  /*0610*/  LEA.HI.X R15, R18, R15, R20, 0x3, P2 ;  /* 0x0000000f120f7211 */ /* 0x000fe200010f1c14 */
[C---:B------:R-:W-:Y:S01]  /*0620*/  IMAD.WIDE.U32 R18, R21.reuse, 0x8, R8 ;  /* 0x0000000815127825 */ /* 0x040fe200078e0008 */
[----:B------:R-:W-:-:S03]  /*0630*/  IADD3 R25, PT, PT, R21, R24, RZ ;  /* 0x0000001815197210 */ /* 0x000fc60007ffe0ff */
[----:B------:R-:W3:Y:S02]  /*0640*/  LDG.E.64 R20, desc[UR6][R14.64+0x8] ;  /* 0x000008060e147981 */ /* 0x000ee4000c1e1b00 */
[C---:B------:R-:W-:Y:S02]  /*0650*/  IMAD.WIDE.U32 R22, R25.reuse, 0x8, R8 ;  /* 0x0000000819167825 */ /* 0x040fe400078e0008 */
[----:B------:R-:W3:Y:S02]  /*0660*/  LDG.E.64 R18, desc[UR6][R18.64] ;  /* 0x0000000612127981 */ /* 0x000ee4000c1e1b00 */
[----:B------:R-:W-:Y:S02]  /*0670*/  IMAD.IADD R25, R25, 0x1, R24 ;  /* 0x0000000119197824 */ /* 0x000fe400078e0218 */
[----:B------:R-:W4:Y:S02]  /*0680*/  LDG.E.64 R22, desc[UR6][R22.64] ;  /* 0x0000000616167981 */ /* 0x000f24000c1e1b00 */
[----:B------:R-:W-:-:S06]  /*0690*/  IMAD.WIDE.U32 R8, R25, 0x8, R8 ;  /* 0x0000000819087825 */ /* 0x000fcc00078e0008 */
[----:B------:R-:W5:Y:S01]  /*06a0*/  LDG.E.64 R8, desc[UR6][R8.64] ;  /* 0x0000000608087981 */ /* 0x000f62000c1e1b00 */
[----:B--2---:R-:W-:-:S03]  /*06b0*/  DFMA R10, R10, R12, R16 ;  /* 0x0000000c0a0a722b */ /* 0x004fc60000000010 */
[----:B------:R-:W4:Y:S04]  /*06c0*/  LDG.E.64 R12, desc[UR6][R14.64+0x10] ;  /* 0x000010060e0c7981 */ /* 0x000f28000c1e1b00 */
[----:B------:R-:W5:Y:S01]  /*06d0*/  LDG.E.64 R16, desc[UR6][R14.64+0x18] ;  /* 0x000018060e107981 */ /* 0x000f62000c1e1b00 */
[----:B---3--:R-:W-:Y:S01]  /*06e0*/  DFMA R10, R20, R18, R10 ;  /* 0x00000012140a722b */ /* 0x008fe2000000000a */
[----:B------:R-:W-:-:S07]  /*06f0*/  IADD3 R7, PT, PT, R7, 0x4, RZ ;  /* 0x0000000407077810 */ /* 0x000fce0007ffe0ff */
[----:B----4-:R-:W-:-:S08]  /*0700*/  DFMA R10, R12, R22, R10 ;  /* 0x000000160c0a722b */ /* 0x010fd0000000000a */
[----:B-----5:R-:W-:-:S11]  /*0710*/  DFMA R16, R16, R8, R10 ;  /* 0x000000081010722b */ /* 0x020fd6000000000a */
.L_x_13:
[----:B------:R-:W-:Y:S05]  /*0720*/  @!P1 BRA `(.L_x_12) ;  /* 0x00000000008c9947 */ /* 0x000fea0003800000 */
[----:B------:R-:W1:Y:S01]  /*0730*/  LDCU UR4, c[0x0][0x398] ;  /* 0x00007300ff0477ac */ /* 0x000e620008000800 */
[----:B------:R-:W-:Y:S01]  /*0740*/  ISETP.NE.AND P1, PT, R4, 0x1, PT ;  /* 0x000000010400780c */ /* 0x000fe20003f25270 */
[----:B-1----:R-:W-:-:S12]  /*0750*/  ULOP3.LUT UP0, URZ, UR4, 0x1, URZ, 0xc0, !UPT ;  /* 0x0000000104ff7892 */ /* 0x002fd8000f80c0ff */
[----:B------:R-:W-:Y:S05]  /*0760*/  @!P1 BRA `(.L_x_14) ;  /* 0x0000000000549947 */ /* 0x000fea0003800000 */
[----:B------:R-:W1:Y:S01]  /*0770*/  LDC R12, c[0x0][0x398] ;  /* 0x0000e600ff0c7b82 */ /* 0x000e620000000800 */
[CC--:B------:R-:W-:Y:S02]  /*0780*/  IADD3 R13, PT, PT, R0.reuse, R7.reuse, RZ ;  /* 0x00000007000d7210 */ /* 0x0c0fe40007ffe0ff */
[----:B------:R-:W-:-:S05]  /*0790*/  IADD3 R18, P1, PT, R0, R7, RZ ;  /* 0x0000000700127210 */ /* 0x000fca0007f3e0ff */
[----:B------:R-:W2:Y:S08]  /*07a0*/  LDC.64 R14, c[0x0][0x380] ;  /* 0x0000e000ff0e7b82 */ /* 0x000eb00000000a00 */
[----:B------:R-:W3:Y:S08]  /*07b0*/  LDC.64 R10, c[0x0][0x388] ;  /* 0x0000e200ff0a7b82 */ /* 0x000ef00000000a00 */
[----:B------:R-:W4:Y:S01]  /*07c0*/  LDC.64 R8, c[0x0][0x380] ;  /* 0x0000e000ff087b82 */ /* 0x000f220000000a00 */
[----:B-1----:R-:W-:-:S04]  /*07d0*/  IMAD R19, R7, R12, R5 ;  /* 0x0000000c07137224 */ /* 0x002fc800078e0205 */
[----:B------:R-:W-:Y:S02]  /*07e0*/  IMAD.IADD R21, R19, 0x1, R12 ;  /* 0x0000000113157824 */ /* 0x000fe400078e020c */
[----:B--2---:R-:W-:-:S06]  /*07f0*/  IMAD.WIDE.U32 R14, R13, 0x8, R14 ;  /* 0x000000080d0e7825 */ /* 0x004fcc00078e000e */
[----:B0-----:R-:W2:Y:S01]  /*0800*/  LDG.E.64 R14, desc[UR6][R14.64] ;  /* 0x000000060e0e7981 */ /* 0x001ea2000c1e1b00 */
[----:B---3--:R-:W-:Y:S01]  /*0810*/  IMAD.WIDE.U32 R12, R19, 0x8, R10 ;  /* 0x00000008130c7825 */ /* 0x008fe200078e000a */
[----:B------:R-:W-:-:S03]  /*0820*/  IADD3.X R19, PT, PT, RZ, RZ, RZ, P1, !PT ;  /* 0x000000ffff137210 */ /* 0x000fc60000ffe4ff */
[----:B------:R-:W-:Y:S02]  /*0830*/  IMAD.WIDE.U32 R10, R21, 0x8, R10 ;  /* 0x00000008150a7825 */ /* 0x000fe400078e000a */
[----:B------:R-:W2:Y:S01]  /*0840*/  LDG.E.64 R12, desc[UR6][R12.64] ;  /* 0x000000060c0c7981 */ /* 0x000ea2000c1e1b00 */
[----:B----4-:R-:W-:-:S03]  /*0850*/  LEA R8, P1, R18, R8, 0x3 ;  /* 0x0000000812087211 */ /* 0x010fc600078218ff */
[----:B------:R-:W3:Y:S01]  /*0860*/  LDG.E.64 R10, desc[UR6][R10.64] ;  /* 0x000000060a0a7981 */ /* 0x000ee2000c1e1b00 */
[----:B------:R-:W-:-:S06]  /*0870*/  LEA.HI.X R9, R18, R9, R19, 0x3, P1 ;  /* 0x0000000912097211 */ /* 0x000fcc00008f1c13 */
[----:B------:R-:W3:Y:S01]  /*0880*/  LDG.E.64 R8, desc[UR6][R8.64+0x8] ;  /* 0x0000080608087981 */ /* 0x000ee2000c1e1b00 */
[----:B------:R-:W-:Y:S01]  /*0890*/  IADD3 R7, PT, PT, R7, 0x2, RZ ;  /* 0x0000000207077810 */ /* 0x000fe20007ffe0ff */
[----:B--2---:R-:W-:-:S08]  /*08a0*/  DFMA R16, R14, R12, R16 ;  /* 0x0000000c0e10722b */ /* 0x004fd00000000010 */
[----:B---3--:R-:W-:-:S11]  /*08b0*/  DFMA R16, R8, R10, R16 ;  /* 0x0000000a0810722b */ /* 0x008fd60000000010 */
.L_x_14:
[----:B------:R-:W-:Y:S05]  /*08c0*/  BRA.U !UP0, `(.L_x_12) ;  /* 0x0000000108247547 */ /* 0x000fea000b800000 */
[----:B------:R-:W1:Y:S01]  /*08d0*/  LDC.64 R8, c[0x0][0x380] ;  /* 0x0000e000ff087b82 */ /* 0x000e620000000a00 */
[----:B------:R-:W-:Y:S02]  /*08e0*/  IMAD.IADD R13, R0, 0x1, R7 ;  /* 0x00000001000d7824 */ /* 0x000fe400078e0207 */
[----:B------:R-:W-:-:S05]  /*08f0*/  IMAD R7, R7, UR4, R5 ;  /* 0x0000000407077c24 */ /* 0x000fca000f8e0205 */
[----:B------:R-:W2:Y:S01]  /*0900*/  LDC.64 R10, c[0x0][0x388] ;  /* 0x0000e200ff0a7b82 */ /* 0x000ea20000000a00 */
[----:B-1----:R-:W-:-:S06]  /*0910*/  IMAD.WIDE.U32 R8, R13, 0x8, R8 ;  /* 0x000000080d087825 */ /* 0x002fcc00078e0008 */
[----:B0-----:R-:W3:Y:S01]  /*0920*/  LDG.E.64 R8, desc[UR6][R8.64] ;  /* 0x0000000608087981 */ /* 0x001ee2000c1e1b00 */
[----:B--2---:R-:W-:-:S06]  /*0930*/  IMAD.WIDE.U32 R10, R7, 0x8, R10 ;  /* 0x00000008070a7825 */ /* 0x004fcc00078e000a */
[----:B------:R-:W3:Y:S02]  /*0940*/  LDG.E.64 R10, desc[UR6][R10.64] ;  /* 0x000000060a0a7981 */ /* 0x000ee4000c1e1b00 */
[----:B---3--:R-:W-:-:S11]  /*0950*/  DFMA R16, R8, R10, R16 ;  /* 0x0000000a0810722b */ /* 0x008fd60000000010 */
.L_x_12:
[----:B------:R-:W1:Y:S01]  /*0960*/  LDCU UR4, c[0x0][0x398] ;  /* 0x00007300ff0477ac */ /* 0x000e620008000800 */
[----:B------:R-:W2:Y:S01]  /*0970*/  LDC.64 R8, c[0x0][0x390] ;  /* 0x0000e400ff087b82 */ /* 0x000ea20000000a00 */
[----:B------:R-:W-:Y:S02]  /*0980*/  IADD3 R7, PT, PT, R0, R5, RZ ;  /* 0x0000000500077210 */ /* 0x000fe40007ffe0ff */
[----:B------:R-:W-:-:S04]  /*0990*/  IADD3 R5, PT, PT, R5, 0x1, RZ ;  /* 0x0000000105057810 */ /* 0x000fc80007ffe0ff */
[----:B-1----:R-:W-:Y:S01]  /*09a0*/  ISETP.NE.AND P1, PT, R5, UR4, PT ;  /* 0x0000000405007c0c */ /* 0x002fe2000bf25270 */
[----:B--2---:R-:W-:-:S05]  /*09b0*/  IMAD.WIDE R8, R7, 0x8, R8 ;  /* 0x0000000807087825 */ /* 0x004fca00078e0208 */
[----:B0-----:R1:W-:Y:S07]  /*09c0*/  STG.E.64 desc[UR6][R8.64], R16 ;  /* 0x0000001008007986 */ /* 0x0013ee000c101b06 */
[----:B------:R-:W-:Y:S05]  /*09d0*/  @P1 BRA `(.L_x_15) ;  /* 0xfffffff400c01947 */ /* 0x000fea000383ffff */
[----:B------:R-:W-:Y:S05]  /*09e0*/  EXIT ;  /* 0x000000000000794d */ /* 0x000fea0003800000 */
.L_x_16:
        /* <DEDUP_REMOVED lines=9> */
.L_x_19:


//--------------------- .nv.shared.reserved.0     --------------------------
	.section	.nv.shared.reserved.0,"aw",@nobits
	.weak		__nv_reservedSMEM_offset_0_alias
	.size		__nv_reservedSMEM_offset_0_alias, 0, 64
	.other		__nv_reservedSMEM_offset_0_alias,@"STO_CUDA_RESERVED_SHARED STV_DEFAULT"
__nv_reservedSMEM_offset_0_alias:
	.zero		0
	.zero		64


//--------------------- .nv.constant0._Z16mm_gpu_kernel_2dPdS_S_i --------------------------
	.section	.nv.constant0._Z16mm_gpu_kernel_2dPdS_S_i,"a",@progbits
	.sectionflags	@""
	.align	4
.nv.constant0._Z16mm_gpu_kernel_2dPdS_S_i:
	.zero		924


//--------------------- .nv.constant0._Z22mm_gpu_kernel_parallelPdS_S_i --------------------------
	.section	.nv.constant0._Z22mm_gpu_kernel_parallelPdS_S_i,"a",@progbits
	.sectionflags	@""
	.align	4
.nv.constant0._Z22mm_gpu_kernel_parallelPdS_S_i:
	.zero		924


//--------------------- .nv.constant0._Z19mm_gpu_kernel_basicPdS_S_i --------------------------
	.section	.nv.constant0._Z19mm_gpu_kernel_basicPdS_S_i,"a",@progbits
	.sectionflags	@""
	.align	4
.nv.constant0._Z19mm_gpu_kernel_basicPdS_S_i:
	.zero		924


//--------------------- SYMBOLS --------------------------

	.type		.nv.reservedSmem.offset0,@object
	.size		.nv.reservedSmem.offset0,0x4
